// auto-generated by cutlass_sweep.gemm — config: {"arch": "sm_100", "cluster_m": 1, "cluster_n": 2, "dtype": "fp16", "stages": 0, "tile_k": 64, "tile_m": 64, "tile_n": 256}
#include "cutlass/cutlass.h"
#include "cutlass/gemm/collective/collective_builder.hpp"
#include "cutlass/gemm/device/gemm_universal_adapter.h"
#include "cutlass/gemm/kernel/gemm_universal.hpp"
#include "cutlass/epilogue/collective/collective_builder.hpp"

using ElemA = cutlass::half_t;
using ElemB = cutlass::half_t;
using ElemCD = cutlass::half_t;
using Acc  = float;
using TileShape    = cute::Shape<cute::_64, cute::_256, cute::_64>;
using ClusterShape = cute::Shape<cute::_1, cute::_2, cute::_1>;

using CollectiveEpilogue = typename cutlass::epilogue::collective::CollectiveBuilder<
    cutlass::arch::Sm100, cutlass::arch::OpClassTensorOp,
    TileShape, ClusterShape,
    cutlass::epilogue::collective::EpilogueTileAuto,
    Acc, Acc,
    ElemCD, cutlass::layout::RowMajor, 128 / cutlass::sizeof_bits<ElemCD>::value,
    ElemCD, cutlass::layout::RowMajor, 128 / cutlass::sizeof_bits<ElemCD>::value,
    cutlass::epilogue::collective::EpilogueScheduleAuto
  >::CollectiveOp;

using CollectiveMainloop = typename cutlass::gemm::collective::CollectiveBuilder<
    cutlass::arch::Sm100, cutlass::arch::OpClassTensorOp,
    ElemA, cutlass::layout::RowMajor, 128 / cutlass::sizeof_bits<ElemA>::value,
    ElemB, cutlass::layout::ColumnMajor, 128 / cutlass::sizeof_bits<ElemB>::value,
    Acc,
    TileShape, ClusterShape,
    cutlass::gemm::collective::StageCountAutoCarveout<static_cast<int>(sizeof(typename CollectiveEpilogue::SharedStorage))>,
    cutlass::gemm::collective::KernelScheduleAuto
  >::CollectiveOp;

using GemmKernel = cutlass::gemm::kernel::GemmUniversal<
    cute::Shape<int,int,int,int>,
    CollectiveMainloop,
    CollectiveEpilogue
>;
using Gemm = cutlass::gemm::device::GemmUniversalAdapter<GemmKernel>;

// Force the device kernel symbol into the cubin without needing a host main.
auto* _anchor = &cutlass::device_kernel<GemmKernel>;


// ===== COMPILED SASS (sm_100a) =====

	.target	sm_100a

	.elftype	@"ET_EXEC"


//--------------------- .note.nv.tkinfo           --------------------------
	.section	.note.nv.tkinfo,"",@"SHT_NOTE"
	.sectionflags	@"SHF_NOTE_NV_TKINFO"
	.tkinfo
        /*0018*/ 	.word	0x00000002
        /*0030*/ 	.string	""
        /*0030*/ 	.string	"ptxas"
        /*0030*/ 	.string	"Cuda compilation tools, release 13.0, V13.0.88"
        /*0030*/ 	.string	"Build cuda_13.0.r13.0/compiler.36424714_0"
        /*0030*/ 	.string	"-arch sm_100a -m 64 "



//--------------------- .note.nv.cuinfo           --------------------------
	.section	.note.nv.cuinfo,"",@"SHT_NOTE"
	.sectionflags	@"SHF_NOTE_NV_CUINFO"
        /*0018*/ 	.short	0x0002
        /*001a*/ 	.short	0x0064
        /*001c*/ 	.short	0x0082
	.zero		2


//--------------------- .nv.info                  --------------------------
	.section	.nv.info,"",@"SHT_CUDA_INFO"
	.align	4


	//----- nvinfo : EIATTR_REGCOUNT
	.align		4
        /*0000*/ 	.byte	0x04, 0x2f
        /*0002*/ 	.short	(.L_19 - .L_18)
	.align		4
.L_18:
        /*0004*/ 	.word	index@(_ZN7cutlass13device_kernelINS_4gemm6kernel13GemmUniversalIN4cute5tupleIJiiiiEEENS1_10collective13CollectiveMmaINS1_35MainloopSm100TmaUmmaWarpSpecializedILi4ELi2ELi4ENS5_IJNS4_1CILi1EEENSA_ILi2EEESB_EEEEENS5_IJNSA_ILi64EEENSA_ILi256EEESF_EEENS_6half_tENS5_IJlSB_lEEESI_SJ_NS4_8TiledMMAINS4_8MMA_AtomIJNS4_20SM100_MMA_F16BF16_SSISI_SI_fLi64ELi256ELNS4_4UMMA5MajorE0ELSO_0ELNSN_7ScaleInE0ELSP_0EEEEEENS4_6LayoutINS5_IJSB_SB_SB_EEENS5_IJNSA_ILi0EEESU_SU_EEEEENS5_IJNS4_10UnderscoreESX_SX_EEEEENS4_23SM90_TMA_LOAD_MULTICASTENS4_14ComposedLayoutINS4_7SwizzleILi3ELi4ELi3EEENS4_18smem_ptr_flag_bitsILi16EEENSS_INS5_IJNSA_ILi8EEESF_EEENS5_IJSF_SB_EEEEEEEvNS4_8identityENS4_13SM90_TMA_LOADES1A_vS1B_EENS_8epilogue10collective18CollectiveEpilogueINS1E_23Sm100TmaWarpSpecializedILi4ELi2ELi32ELb1ELb0EEEJSH_NS5_IJNSS_ISF_SB_EES1J_EEESI_SJ_SI_SJ_NS1E_6fusion15FusionCallbacksIS1I_NS1L_17LinearCombinationISI_fSI_fLNS_15FloatRoundStyleE2EEESH_S1K_JEEENS4_5SM1004TMEM4LOAD26SM100_TMEM_LOAD_16dp256b8xES1C_S1A_NS4_17SM75_U32x4_LDSM_NENS4_14SM90_TMA_STOREES1A_NS4_17SM90_U32x4_STSM_NENS4_39AutoVectorizingCopyWithAssumedAlignmentILi128EEEEEEvvEEEEvNT_6ParamsE)
        /*0008*/ 	.word	0x0000007a


	//----- nvinfo : EIATTR_FRAME_SIZE
	.align		4
.L_19:
        /*000c*/ 	.byte	0x04, 0x11
        /*000e*/ 	.short	(.L_21 - .L_20)
	.align		4
.L_20:
        /*0010*/ 	.word	index@($__internal_2_$__cuda_sm10x_tcgen05_guardrail_trap_unallocated_columns_being_dealloced)
        /*0014*/ 	.word	0x00000000


	//----- nvinfo : EIATTR_FRAME_SIZE
	.align		4
.L_21:
        /*0018*/ 	.byte	0x04, 0x11
        /*001a*/ 	.short	(.L_23 - .L_22)
	.align		4
.L_22:
        /*001c*/ 	.word	index@($__internal_1_$__cuda_sm10x_tcgen05_guardrail_trap_phase_invalid_during_alloc)
        /*0020*/ 	.word	0x00000000


	//----- nvinfo : EIATTR_FRAME_SIZE
	.align		4
.L_23:
        /*0024*/ 	.byte	0x04, 0x11
        /*0026*/ 	.short	(.L_25 - .L_24)
	.align		4
.L_24:
        /*0028*/ 	.word	index@($__internal_0_$__cuda_sm10x_tcgen05_guardrail_trap_col_being_dealloced_not_returned_by_alloc)
        /*002c*/ 	.word	0x00000000


	//----- nvinfo : EIATTR_FRAME_SIZE
	.align		4
.L_25:
        /*0030*/ 	.byte	0x04, 0x11
        /*0032*/ 	.short	(.L_27 - .L_26)
	.align		4
.L_26:
        /*0034*/ 	.word	index@(_ZN7cutlass13device_kernelINS_4gemm6kernel13GemmUniversalIN4cute5tupleIJiiiiEEENS1_10collective13CollectiveMmaINS1_35MainloopSm100TmaUmmaWarpSpecializedILi4ELi2ELi4ENS5_IJNS4_1CILi1EEENSA_ILi2EEESB_EEEEENS5_IJNSA_ILi64EEENSA_ILi256EEESF_EEENS_6half_tENS5_IJlSB_lEEESI_SJ_NS4_8TiledMMAINS4_8MMA_AtomIJNS4_20SM100_MMA_F16BF16_SSISI_SI_fLi64ELi256ELNS4_4UMMA5MajorE0ELSO_0ELNSN_7ScaleInE0ELSP_0EEEEEENS4_6LayoutINS5_IJSB_SB_SB_EEENS5_IJNSA_ILi0EEESU_SU_EEEEENS5_IJNS4_10UnderscoreESX_SX_EEEEENS4_23SM90_TMA_LOAD_MULTICASTENS4_14ComposedLayoutINS4_7SwizzleILi3ELi4ELi3EEENS4_18smem_ptr_flag_bitsILi16EEENSS_INS5_IJNSA_ILi8EEESF_EEENS5_IJSF_SB_EEEEEEEvNS4_8identityENS4_13SM90_TMA_LOADES1A_vS1B_EENS_8epilogue10collective18CollectiveEpilogueINS1E_23Sm100TmaWarpSpecializedILi4ELi2ELi32ELb1ELb0EEEJSH_NS5_IJNSS_ISF_SB_EES1J_EEESI_SJ_SI_SJ_NS1E_6fusion15FusionCallbacksIS1I_NS1L_17LinearCombinationISI_fSI_fLNS_15FloatRoundStyleE2EEESH_S1K_JEEENS4_5SM1004TMEM4LOAD26SM100_TMEM_LOAD_16dp256b8xES1C_S1A_NS4_17SM75_U32x4_LDSM_NENS4_14SM90_TMA_STOREES1A_NS4_17SM90_U32x4_STSM_NENS4_39AutoVectorizingCopyWithAssumedAlignmentILi128EEEEEEvvEEEEvNT_6ParamsE)
        /*0038*/ 	.word	0x00000000


	//----- nvinfo : EIATTR_MIN_STACK_SIZE
	.align		4
.L_27:
        /*003c*/ 	.byte	0x04, 0x12
        /*003e*/ 	.short	(.L_29 - .L_28)
	.align		4
.L_28:
        /*0040*/ 	.word	index@(_ZN7cutlass13device_kernelINS_4gemm6kernel13GemmUniversalIN4cute5tupleIJiiiiEEENS1_10collective13CollectiveMmaINS1_35MainloopSm100TmaUmmaWarpSpecializedILi4ELi2ELi4ENS5_IJNS4_1CILi1EEENSA_ILi2EEESB_EEEEENS5_IJNSA_ILi64EEENSA_ILi256EEESF_EEENS_6half_tENS5_IJlSB_lEEESI_SJ_NS4_8TiledMMAINS4_8MMA_AtomIJNS4_20SM100_MMA_F16BF16_SSISI_SI_fLi64ELi256ELNS4_4UMMA5MajorE0ELSO_0ELNSN_7ScaleInE0ELSP_0EEEEEENS4_6LayoutINS5_IJSB_SB_SB_EEENS5_IJNSA_ILi0EEESU_SU_EEEEENS5_IJNS4_10UnderscoreESX_SX_EEEEENS4_23SM90_TMA_LOAD_MULTICASTENS4_14ComposedLayoutINS4_7SwizzleILi3ELi4ELi3EEENS4_18smem_ptr_flag_bitsILi16EEENSS_INS5_IJNSA_ILi8EEESF_EEENS5_IJSF_SB_EEEEEEEvNS4_8identityENS4_13SM90_TMA_LOADES1A_vS1B_EENS_8epilogue10collective18CollectiveEpilogueINS1E_23Sm100TmaWarpSpecializedILi4ELi2ELi32ELb1ELb0EEEJSH_NS5_IJNSS_ISF_SB_EES1J_EEESI_SJ_SI_SJ_NS1E_6fusion15FusionCallbacksIS1I_NS1L_17LinearCombinationISI_fSI_fLNS_15FloatRoundStyleE2EEESH_S1K_JEEENS4_5SM1004TMEM4LOAD26SM100_TMEM_LOAD_16dp256b8xES1C_S1A_NS4_17SM75_U32x4_LDSM_NENS4_14SM90_TMA_STOREES1A_NS4_17SM90_U32x4_STSM_NENS4_39AutoVectorizingCopyWithAssumedAlignmentILi128EEEEEEvvEEEEvNT_6ParamsE)
        /*0044*/ 	.word	0x00000000
.L_29:


//--------------------- .nv.compat                --------------------------
	.section	.nv.compat,"",@"SHT_CUDA_COMPAT_INFO"
	.align	4
        /*0000*/ 	.byte	0x02, 0x09, 0x01, 0x00, 0x02, 0x02, 0x02, 0x00, 0x02, 0x05, 0x05, 0x00, 0x03, 0x07, 0x01, 0x01
        /*0010*/ 	.byte	0x02, 0x03, 0x01, 0x00, 0x02, 0x06, 0x01, 0x00, 0x04, 0x0b, 0x08, 0x00, 0x09, 0x00, 0x00, 0x00
        /*0020*/ 	.byte	0x00, 0x00, 0x00, 0x00


//--------------------- .nv.info._ZN7cutlass13device_kernelINS_4gemm6kernel13GemmUniversalIN4cute5tupleIJiiiiEEENS1_10collective13CollectiveMmaINS1_35MainloopSm100TmaUmmaWarpSpecializedILi4ELi2ELi4ENS5_IJNS4_1CILi1EEENSA_ILi2EEESB_EEEEENS5_IJNSA_ILi64EEENSA_ILi256EEESF_EEENS_6half_tENS5_IJlSB_lEEESI_SJ_NS4_8TiledMMAINS4_8MMA_AtomIJNS4_20SM100_MMA_F16BF16_SSISI_SI_fLi64ELi256ELNS4_4UMMA5MajorE0ELSO_0ELNSN_7ScaleInE0ELSP_0EEEEEENS4_6LayoutINS5_IJSB_SB_SB_EEENS5_IJNSA_ILi0EEESU_SU_EEEEENS5_IJNS4_10UnderscoreESX_SX_EEEEENS4_23SM90_TMA_LOAD_MULTICASTENS4_14ComposedLayoutINS4_7SwizzleILi3ELi4ELi3EEENS4_18smem_ptr_flag_bitsILi16EEENSS_INS5_IJNSA_ILi8EEESF_EEENS5_IJSF_SB_EEEEEEEvNS4_8identityENS4_13SM90_TMA_LOADES1A_vS1B_EENS_8epilogue10collective18CollectiveEpilogueINS1E_23Sm100TmaWarpSpecializedILi4ELi2ELi32ELb1ELb0EEEJSH_NS5_IJNSS_ISF_SB_EES1J_EEESI_SJ_SI_SJ_NS1E_6fusion15FusionCallbacksIS1I_NS1L_17LinearCombinationISI_fSI_fLNS_15FloatRoundStyleE2EEESH_S1K_JEEENS4_5SM1004TMEM4LOAD26SM100_TMEM_LOAD_16dp256b8xES1C_S1A_NS4_17SM75_U32x4_LDSM_NENS4_14SM90_TMA_STOREES1A_NS4_17SM90_U32x4_STSM_NENS4_39AutoVectorizingCopyWithAssumedAlignmentILi128EEEEEEvvEEEEvNT_6ParamsE --------------------------
	.section	.nv.info._ZN7cutlass13device_kernelINS_4gemm6kernel13GemmUniversalIN4cute5tupleIJiiiiEEENS1_10collective13CollectiveMmaINS1_35MainloopSm100TmaUmmaWarpSpecializedILi4ELi2ELi4ENS5_IJNS4_1CILi1EEENSA_ILi2EEESB_EEEEENS5_IJNSA_ILi64EEENSA_ILi256EEESF_EEENS_6half_tENS5_IJlSB_lEEESI_SJ_NS4_8TiledMMAINS4_8MMA_AtomIJNS4_20SM100_MMA_F16BF16_SSISI_SI_fLi64ELi256ELNS4_4UMMA5MajorE0ELSO_0ELNSN_7ScaleInE0ELSP_0EEEEEENS4_6LayoutINS5_IJSB_SB_SB_EEENS5_IJNSA_ILi0EEESU_SU_EEEEENS5_IJNS4_10UnderscoreESX_SX_EEEEENS4_23SM90_TMA_LOAD_MULTICASTENS4_14ComposedLayoutINS4_7SwizzleILi3ELi4ELi3EEENS4_18smem_ptr_flag_bitsILi16EEENSS_INS5_IJNSA_ILi8EEESF_EEENS5_IJSF_SB_EEEEEEEvNS4_8identityENS4_13SM90_TMA_LOADES1A_vS1B_EENS_8epilogue10collective18CollectiveEpilogueINS1E_23Sm100TmaWarpSpecializedILi4ELi2ELi32ELb1ELb0EEEJSH_NS5_IJNSS_ISF_SB_EES1J_EEESI_SJ_SI_SJ_NS1E_6fusion15FusionCallbacksIS1I_NS1L_17LinearCombinationISI_fSI_fLNS_15FloatRoundStyleE2EEESH_S1K_JEEENS4_5SM1004TMEM4LOAD26SM100_TMEM_LOAD_16dp256b8xES1C_S1A_NS4_17SM75_U32x4_LDSM_NENS4_14SM90_TMA_STOREES1A_NS4_17SM90_U32x4_STSM_NENS4_39AutoVectorizingCopyWithAssumedAlignmentILi128EEEEEEvvEEEEvNT_6ParamsE,"",@"SHT_CUDA_INFO"
	.sectionflags	@""
	.align	4


	//----- nvinfo : EIATTR_CUDA_API_VERSION
	.align		4
        /*0000*/ 	.byte	0x04, 0x37
        /*0002*/ 	.short	(.L_31 - .L_30)
.L_30:
        /*0004*/ 	.word	0x00000082


	//----- nvinfo : EIATTR_KPARAM_INFO
	.align		4
.L_31:
        /*0008*/ 	.byte	0x04, 0x17
        /*000a*/ 	.short	(.L_33 - .L_32)
.L_32:
        /*000c*/ 	.word	0x00000000
        /*0010*/ 	.short	0x0000
        /*0012*/ 	.short	0x0000
        /*0014*/ 	.byte	0x00, 0xf0, 0x01, 0x20


	//----- nvinfo : EIATTR_AT_ENTRY_FRAGMENTS
	.align		4
.L_33:
        /*0018*/ 	.byte	0x04, 0x4f
        /*001a*/ 	.short	(.L_35 - .L_34)


	//   ....[0]....
.L_34:
        /*001c*/ 	.word	0x00000006


	//----- nvinfo : EIATTR_RESERVED_SMEM_USED
	.align		4
.L_35:
        /*0020*/ 	.byte	0x01, 0x41
	.zero		2


	//----- nvinfo : EIATTR_SPARSE_MMA_MASK
	.align		4
        /*0024*/ 	.byte	0x03, 0x50
        /*0026*/ 	.short	0x0000


	//----- nvinfo : EIATTR_TCGEN05_1CTA_USED
	.align		4
        /*0028*/ 	.byte	0x01, 0x51
	.zero		2


	//----- nvinfo : EIATTR_MAXREG_COUNT
	.align		4
        /*002c*/ 	.byte	0x03, 0x1b
        /*002e*/ 	.short	0x00ff


	//----- nvinfo : EIATTR_NUM_BARRIERS
	.align		4
        /*0030*/ 	.byte	0x02, 0x4c
        /*0032*/ 	.byte	0x07
	.zero		1


	//----- nvinfo : EIATTR_EXTERNS
	.align		4
        /*0034*/ 	.byte	0x04, 0x0f
        /*0036*/ 	.short	(.L_37 - .L_36)


	//   ....[0]....
	.align		4
.L_36:
        /*0038*/ 	.word	index@(__assertfail)


	//----- nvinfo : EIATTR_MERCURY_ISA_VERSION
	.align		4
.L_37:
        /*003c*/ 	.byte	0x03, 0x5f
        /*003e*/ 	.short	0x0101


	//----- nvinfo : EIATTR_INT_WARP_WIDE_INSTR_OFFSETS
	.align		4
        /*0040*/ 	.byte	0x04, 0x31
        /*0042*/ 	.short	(.L_39 - .L_38)


	//   ....[0]....
.L_38:
        /*0044*/ 	.word	0x00003d40


	//   ....[1]....
        /*0048*/ 	.word	0x00003d60


	//   ....[2]....
        /*004c*/ 	.word	0x00003d90


	//   ....[3]....
        /*0050*/ 	.word	0x00004910


	//   ....[4]....
        /*0054*/ 	.word	0x00004980


	//   ....[5]....
        /*0058*/ 	.word	0x00004a50


	//   ....[6]....
        /*005c*/ 	.word	0x00004ad0


	//   ....[7]....
        /*0060*/ 	.word	0x00004bc0


	//   ....[8]....
        /*0064*/ 	.word	0x00004c40


	//   ....[9]....
        /*0068*/ 	.word	0x00004d20


	//   ....[10]....
        /*006c*/ 	.word	0x00004dd0


	//----- nvinfo : EIATTR_COOP_GROUP_MASK_REGIDS
	.align		4
.L_39:
        /*0070*/ 	.byte	0x04, 0x29
        /*0072*/ 	.short	(.L_41 - .L_40)


	//   ....[0]....
.L_40:
        /*0074*/ 	.word	0xffffffff


	//   ....[1]....
        /*0078*/ 	.word	0xffffffff


	//   ....[2]....
        /*007c*/ 	.word	0xffffffff


	//   ....[3]....
        /*0080*/ 	.word	0xffffffff


	//   ....[4]....
        /*0084*/ 	.word	0xffffffff


	//   ....[5]....
        /*0088*/ 	.word	0xffffffff


	//   ....[6]....
        /*008c*/ 	.word	0xffffffff


	//   ....[7]....
        /*0090*/ 	.word	0xffffffff


	//   ....[8]....
        /*0094*/ 	.word	0xffffffff


	//   ....[9]....
        /*0098*/ 	.word	0xffffffff


	//   ....[10]....
        /*009c*/ 	.word	0xffffffff


	//   ....[11]....
        /*00a0*/ 	.word	0xffffffff


	//   ....[12]....
        /*00a4*/ 	.word	0xffffffff


	//   ....[13]....
        /*00a8*/ 	.word	0xffffffff


	//----- nvinfo : EIATTR_COOP_GROUP_INSTR_OFFSETS
	.align		4
.L_41:
        /*00ac*/ 	.byte	0x04, 0x28
        /*00ae*/ 	.short	(.L_43 - .L_42)


	//   ....[0]....
.L_42:
        /*00b0*/ 	.word	0x00000080


	//   ....[1]....
        /*00b4*/ 	.word	0x000004f0


	//   ....[2]....
        /*00b8*/ 	.word	0x000006a0


	//   ....[3]....
        /*00bc*/ 	.word	0x00000840


	//   ....[4]....
        /*00c0*/ 	.word	0x00000940


	//   ....[5]....
        /*00c4*/ 	.word	0x00000ab0


	//   ....[6]....
        /*00c8*/ 	.word	0x00000c50


	//   ....[7]....
        /*00cc*/ 	.word	0x00000e00


	//   ....[8]....
        /*00d0*/ 	.word	0x00002040


	//   ....[9]....
        /*00d4*/ 	.word	0x00002f30


	//   ....[10]....
        /*00d8*/ 	.word	0x00003140


	//   ....[11]....
        /*00dc*/ 	.word	0x00003170


	//   ....[12]....
        /*00e0*/ 	.word	0x00003c20


	//   ....[13]....
        /*00e4*/ 	.word	0x00003e50


	//----- nvinfo : EIATTR_VRC_CTA_INIT_COUNT
	.align		4
.L_43:
        /*00e8*/ 	.byte	0x02, 0x4a
        /*00ea*/ 	.byte	0x80
	.zero		1


	//----- nvinfo : EIATTR_SYSCALL_OFFSETS
	.align		4
        /*00ec*/ 	.byte	0x04, 0x46
        /*00ee*/ 	.short	(.L_45 - .L_44)


	//   ....[0]....
.L_44:
        /*00f0*/ 	.word	0x00005a60


	//   ....[1]....
        /*00f4*/ 	.word	0x00005b50


	//   ....[2]....
        /*00f8*/ 	.word	0x000063c0


	//   ....[3]....
        /*00fc*/ 	.word	0x00007080


	//   ....[4]....
        /*0100*/ 	.word	0x00007cf0


	//   ....[5]....
        /*0104*/ 	.word	0x00008950


	//----- nvinfo : EIATTR_MBARRIER_INSTR_OFFSETS
	.align		4
.L_45:
        /*0108*/ 	.byte	0x04, 0x39
        /*010a*/ 	.short	(.L_47 - .L_46)


	//   ....[0]....
.L_46:
        /*010c*/ 	.word	0x00000610
        /*0110*/ 	.word	0x000000ff
        /*0114*/ 	.word	0x00000000
        /*0118*/ 	.short	0x0100
        /*011a*/ 	.byte	0x04
	.zero		1


	//   ....[1]....
        /*011c*/ 	.word	0x00000620
        /*0120*/ 	.word	0x000000ff
        /*0124*/ 	.word	0x00000020
        /*0128*/ 	.short	0x0100
        /*012a*/ 	.byte	0x04
	.zero		1


	//   ....[2]....
        /*012c*/ 	.word	0x00000630
        /*0130*/ 	.word	0x000000ff
        /*0134*/ 	.word	0x00000008
        /*0138*/ 	.short	0x0100
        /*013a*/ 	.byte	0x04
	.zero		1


	//   ....[3]....
        /*013c*/ 	.word	0x00000640
        /*0140*/ 	.word	0x000000ff
        /*0144*/ 	.word	0x00000028
        /*0148*/ 	.short	0x0100
        /*014a*/ 	.byte	0x04
	.zero		1


	//   ....[4]....
        /*014c*/ 	.word	0x00000650
        /*0150*/ 	.word	0x000000ff
        /*0154*/ 	.word	0x00000010
        /*0158*/ 	.short	0x0100
        /*015a*/ 	.byte	0x04
	.zero		1


	//   ....[5]....
        /*015c*/ 	.word	0x00000660
        /*0160*/ 	.word	0x000000ff
        /*0164*/ 	.word	0x00000030
        /*0168*/ 	.short	0x0100
        /*016a*/ 	.byte	0x04
	.zero		1


	//   ....[6]....
        /*016c*/ 	.word	0x00000670
        /*0170*/ 	.word	0x000000ff
        /*0174*/ 	.word	0x00000018
        /*0178*/ 	.short	0x0100
        /*017a*/ 	.byte	0x04
	.zero		1


	//   ....[7]....
        /*017c*/ 	.word	0x00000680
        /*0180*/ 	.word	0x000000ff
        /*0184*/ 	.word	0x00000038
        /*0188*/ 	.short	0x0100
        /*018a*/ 	.byte	0x04
	.zero		1


	//   ....[8]....
        /*018c*/ 	.word	0x000007b0
        /*0190*/ 	.word	0x000000ff
        /*0194*/ 	.word	0x00000040
        /*0198*/ 	.short	0x0100
        /*019a*/ 	.byte	0x04
	.zero		1


	//   ....[9]....
        /*019c*/ 	.word	0x000007c0
        /*01a0*/ 	.word	0x000000ff
        /*01a4*/ 	.word	0x00000060
        /*01a8*/ 	.short	0x0100
        /*01aa*/ 	.byte	0x04
	.zero		1


	//   ....[10]....
        /*01ac*/ 	.word	0x000007d0
        /*01b0*/ 	.word	0x000000ff
        /*01b4*/ 	.word	0x00000048
        /*01b8*/ 	.short	0x0100
        /*01ba*/ 	.byte	0x04
	.zero		1


	//   ....[11]....
        /*01bc*/ 	.word	0x000007e0
        /*01c0*/ 	.word	0x000000ff
        /*01c4*/ 	.word	0x00000068
        /*01c8*/ 	.short	0x0100
        /*01ca*/ 	.byte	0x04
	.zero		1


	//   ....[12]....
        /*01cc*/ 	.word	0x000007f0
        /*01d0*/ 	.word	0x000000ff
        /*01d4*/ 	.word	0x00000050
        /*01d8*/ 	.short	0x0100
        /*01da*/ 	.byte	0x04
	.zero		1


	//   ....[13]....
        /*01dc*/ 	.word	0x00000800
        /*01e0*/ 	.word	0x000000ff
        /*01e4*/ 	.word	0x00000070
        /*01e8*/ 	.short	0x0100
        /*01ea*/ 	.byte	0x04
	.zero		1


	//   ....[14]....
        /*01ec*/ 	.word	0x00000810
        /*01f0*/ 	.word	0x000000ff
        /*01f4*/ 	.word	0x00000058
        /*01f8*/ 	.short	0x0100
        /*01fa*/ 	.byte	0x04
	.zero		1


	//   ....[15]....
        /*01fc*/ 	.word	0x00000820
        /*0200*/ 	.word	0x000000ff
        /*0204*/ 	.word	0x00000078
        /*0208*/ 	.short	0x0100
        /*020a*/ 	.byte	0x04
	.zero		1


	//   ....[16]....
        /*020c*/ 	.word	0x00000910
        /*0210*/ 	.word	0x000000ff
        /*0214*/ 	.word	0x00000080
        /*0218*/ 	.short	0x0100
        /*021a*/ 	.byte	0x06
	.zero		1


	//   ....[17]....
        /*021c*/ 	.word	0x00000920
        /*0220*/ 	.word	0x000000ff
        /*0224*/ 	.word	0x00000088
        /*0228*/ 	.short	0x0100
        /*022a*/ 	.byte	0x06
	.zero		1


	//   ....[18]....
        /*022c*/ 	.word	0x00000a60
        /*0230*/ 	.word	0x000000ff
        /*0234*/ 	.word	0x00000090
        /*0238*/ 	.short	0x0100
        /*023a*/ 	.byte	0x06
	.zero		1


	//   ....[19]....
        /*023c*/ 	.word	0x00000a70
        /*0240*/ 	.word	0x000000ff
        /*0244*/ 	.word	0x000000a0
        /*0248*/ 	.short	0x0100
        /*024a*/ 	.byte	0x06
	.zero		1


	//   ....[20]....
        /*024c*/ 	.word	0x00000a80
        /*0250*/ 	.word	0x000000ff
        /*0254*/ 	.word	0x00000098
        /*0258*/ 	.short	0x0100
        /*025a*/ 	.byte	0x06
	.zero		1


	//   ....[21]....
        /*025c*/ 	.word	0x00000a90
        /*0260*/ 	.word	0x000000ff
        /*0264*/ 	.word	0x000000a8
        /*0268*/ 	.short	0x0100
        /*026a*/ 	.byte	0x06
	.zero		1


	//   ....[22]....
        /*026c*/ 	.word	0x00000bc0
        /*0270*/ 	.word	0x000000ff
        /*0274*/ 	.word	0x000000b0
        /*0278*/ 	.short	0x0100
        /*027a*/ 	.byte	0x04
	.zero		1


	//   ....[23]....
        /*027c*/ 	.word	0x00000bd0
        /*0280*/ 	.word	0x000000ff
        /*0284*/ 	.word	0x000000d0
        /*0288*/ 	.short	0x0100
        /*028a*/ 	.byte	0x04
	.zero		1


	//   ....[24]....
        /*028c*/ 	.word	0x00000be0
        /*0290*/ 	.word	0x000000ff
        /*0294*/ 	.word	0x000000b8
        /*0298*/ 	.short	0x0100
        /*029a*/ 	.byte	0x04
	.zero		1


	//   ....[25]....
        /*029c*/ 	.word	0x00000bf0
        /*02a0*/ 	.word	0x000000ff
        /*02a4*/ 	.word	0x000000d8
        /*02a8*/ 	.short	0x0100
        /*02aa*/ 	.byte	0x04
	.zero		1


	//   ....[26]....
        /*02ac*/ 	.word	0x00000c00
        /*02b0*/ 	.word	0x000000ff
        /*02b4*/ 	.word	0x000000c0
        /*02b8*/ 	.short	0x0100
        /*02ba*/ 	.byte	0x04
	.zero		1


	//   ....[27]....
        /*02bc*/ 	.word	0x00000c10
        /*02c0*/ 	.word	0x000000ff
        /*02c4*/ 	.word	0x000000e0
        /*02c8*/ 	.short	0x0100
        /*02ca*/ 	.byte	0x04
	.zero		1


	//   ....[28]....
        /*02cc*/ 	.word	0x00000c20
        /*02d0*/ 	.word	0x000000ff
        /*02d4*/ 	.word	0x000000c8
        /*02d8*/ 	.short	0x0100
        /*02da*/ 	.byte	0x04
	.zero		1


	//   ....[29]....
        /*02dc*/ 	.word	0x00000c30
        /*02e0*/ 	.word	0x000000ff
        /*02e4*/ 	.word	0x000000e8
        /*02e8*/ 	.short	0x0100
        /*02ea*/ 	.byte	0x04
	.zero		1


	//   ....[30]....
        /*02ec*/ 	.word	0x00000d20
        /*02f0*/ 	.word	0x000000ff
        /*02f4*/ 	.word	0x000000f0
        /*02f8*/ 	.short	0x0100
        /*02fa*/ 	.byte	0x04
	.zero		1


	//   ....[31]....
        /*02fc*/ 	.word	0x00000d30
        /*0300*/ 	.word	0x000000ff
        /*0304*/ 	.word	0x00000100
        /*0308*/ 	.short	0x0100
        /*030a*/ 	.byte	0x04
	.zero		1


	//   ....[32]....
        /*030c*/ 	.word	0x00000d40
        /*0310*/ 	.word	0x000000ff
        /*0314*/ 	.word	0x000000f8
        /*0318*/ 	.short	0x0100
        /*031a*/ 	.byte	0x04
	.zero		1


	//   ....[33]....
        /*031c*/ 	.word	0x00000d50
        /*0320*/ 	.word	0x000000ff
        /*0324*/ 	.word	0x00000108
        /*0328*/ 	.short	0x0100
        /*032a*/ 	.byte	0x04
	.zero		1


	//   ....[34]....
        /*032c*/ 	.word	0x000018e0
        /*0330*/ 	.word	0x00000000
        /*0334*/ 	.word	0x00000100
        /*0338*/ 	.short	0x010a
        /*033a*/ 	.byte	0xff
	.zero		1


	//   ....[35]....
        /*033c*/ 	.word	0x00001900
        /*0340*/ 	.word	0x00000000
        /*0344*/ 	.word	0x000000f0
        /*0348*/ 	.short	0x0101
        /*034a*/ 	.byte	0xff
	.zero		1


	//   ....[36]....
        /*034c*/ 	.word	0x000019c0
        /*0350*/ 	.word	0x000000ff
        /*0354*/ 	.word	0x00000020
        /*0358*/ 	.short	0x010a
        /*035a*/ 	.byte	0x04
	.zero		1


	//   ....[37]....
        /*035c*/ 	.word	0x00001a40
        /*0360*/ 	.word	0x000000ff
        /*0364*/ 	.word	0x00000020
        /*0368*/ 	.short	0x010a
        /*036a*/ 	.byte	0x21
	.zero		1


	//   ....[38]....
        /*036c*/ 	.word	0x00001bd0
        /*0370*/ 	.word	0x000000ff
        /*0374*/ 	.word	0x00000020
        /*0378*/ 	.short	0x010a
        /*037a*/ 	.byte	0x08
	.zero		1


	//   ....[39]....
        /*037c*/ 	.word	0x00001d00
        /*0380*/ 	.word	0x000000ff
        /*0384*/ 	.word	0x00000088
        /*0388*/ 	.short	0x0101
        /*038a*/ 	.byte	0x07
	.zero		1


	//   ....[40]....
        /*038c*/ 	.word	0x00001d20
        /*0390*/ 	.word	0x000000ff
        /*0394*/ 	.word	0x00000020
        /*0398*/ 	.short	0x010a
        /*039a*/ 	.byte	0x04
	.zero		1


	//   ....[41]....
        /*039c*/ 	.word	0x00001da0
        /*03a0*/ 	.word	0x000000ff
        /*03a4*/ 	.word	0x00000020
        /*03a8*/ 	.short	0x010a
        /*03aa*/ 	.byte	0x11
	.zero		1


	//   ....[42]....
        /*03ac*/ 	.word	0x00001f30
        /*03b0*/ 	.word	0x000000ff
        /*03b4*/ 	.word	0x00000020
        /*03b8*/ 	.short	0x010a
        /*03ba*/ 	.byte	0x06
	.zero		1


	//   ....[43]....
        /*03bc*/ 	.word	0x00002070
        /*03c0*/ 	.word	0x00000003
        /*03c4*/ 	.word	0x00000090
        /*03c8*/ 	.short	0x010a
        /*03ca*/ 	.byte	0xff
	.zero		1


	//   ....[44]....
        /*03cc*/ 	.word	0x000021c0
        /*03d0*/ 	.word	0x00000000
        /*03d4*/ 	.word	0x00000000
        /*03d8*/ 	.short	0x0101
        /*03da*/ 	.byte	0xff
	.zero		1


	//   ....[45]....
        /*03dc*/ 	.word	0x00002780
        /*03e0*/ 	.word	0x000000ff
        /*03e4*/ 	.word	0x00000000
        /*03e8*/ 	.short	0x010a
        /*03ea*/ 	.byte	0x04
	.zero		1


	//   ....[46]....
        /*03ec*/ 	.word	0x00002810
        /*03f0*/ 	.word	0x000000ff
        /*03f4*/ 	.word	0x00000000
        /*03f8*/ 	.short	0x010a
        /*03fa*/ 	.byte	0x05
	.zero		1


	//   ....[47]....
        /*03fc*/ 	.word	0x000028a0
        /*0400*/ 	.word	0x000000ff
        /*0404*/ 	.word	0x00000000
        /*0408*/ 	.short	0x010a
        /*040a*/ 	.byte	0x05
	.zero		1


	//   ....[48]....
        /*040c*/ 	.word	0x00002940
        /*0410*/ 	.word	0x00000000
        /*0414*/ 	.word	0x00000000
        /*0418*/ 	.short	0x010a
        /*041a*/ 	.byte	0xff
	.zero		1


	//   ....[49]....
        /*041c*/ 	.word	0x00002a80
        /*0420*/ 	.word	0x00000002
        /*0424*/ 	.word	0x000000f0
        /*0428*/ 	.short	0x010a
        /*042a*/ 	.byte	0xff
	.zero		1


	//   ....[50]....
        /*042c*/ 	.word	0x00002ae0
        /*0430*/ 	.word	0x00000004
        /*0434*/ 	.word	0x00000000
        /*0438*/ 	.short	0x0101
        /*043a*/ 	.byte	0xff
	.zero		1


	//   ....[51]....
        /*043c*/ 	.word	0x00002b00
        /*0440*/ 	.word	0x000000ff
        /*0444*/ 	.word	0x000000a0
        /*0448*/ 	.short	0x010a
        /*044a*/ 	.byte	0x04
	.zero		1


	//   ....[52]....
        /*044c*/ 	.word	0x00002c20
        /*0450*/ 	.word	0x00000002
        /*0454*/ 	.word	0x00000090
        /*0458*/ 	.short	0x010a
        /*045a*/ 	.byte	0xff
	.zero		1


	//   ....[53]....
        /*045c*/ 	.word	0x00002d30
        /*0460*/ 	.word	0x00000002
        /*0464*/ 	.word	0x00000000
        /*0468*/ 	.short	0x0101
        /*046a*/ 	.byte	0xff
	.zero		1


	//   ....[54]....
        /*046c*/ 	.word	0x00002dc0
        /*0470*/ 	.word	0x000000ff
        /*0474*/ 	.word	0x000000a0
        /*0478*/ 	.short	0x0106
        /*047a*/ 	.byte	0x04
	.zero		1


	//   ....[55]....
        /*047c*/ 	.word	0x00002de0
        /*0480*/ 	.word	0x000000ff
        /*0484*/ 	.word	0x000000a0
        /*0488*/ 	.short	0x010a
        /*048a*/ 	.byte	0x04
	.zero		1


	//   ....[56]....
        /*048c*/ 	.word	0x00002e70
        /*0490*/ 	.word	0x000000ff
        /*0494*/ 	.word	0x000000a0
        /*0498*/ 	.short	0x0106
        /*049a*/ 	.byte	0x07
	.zero		1


	//   ....[57]....
        /*049c*/ 	.word	0x00002eb0
        /*04a0*/ 	.word	0x00000000
        /*04a4*/ 	.word	0x000000a0
        /*04a8*/ 	.short	0x010a
        /*04aa*/ 	.byte	0xff
	.zero		1


	//   ....[58]....
        /*04ac*/ 	.word	0x00003410
        /*04b0*/ 	.word	0x00000000
        /*04b4*/ 	.word	0x00000090
        /*04b8*/ 	.short	0x010a
        /*04ba*/ 	.byte	0xff
	.zero		1


	//   ....[59]....
        /*04bc*/ 	.word	0x00003510
        /*04c0*/ 	.word	0x00000003
        /*04c4*/ 	.word	0x00000000
        /*04c8*/ 	.short	0x0101
        /*04ca*/ 	.byte	0xff
	.zero		1


	//   ....[60]....
        /*04cc*/ 	.word	0x00003520
        /*04d0*/ 	.word	0x000000ff
        /*04d4*/ 	.word	0x00000000
        /*04d8*/ 	.short	0x010a
        /*04da*/ 	.byte	0x04
	.zero		1


	//   ....[61]....
        /*04dc*/ 	.word	0x000035a0
        /*04e0*/ 	.word	0x000000ff
        /*04e4*/ 	.word	0x000000d0
        /*04e8*/ 	.short	0x010a
        /*04ea*/ 	.byte	0x1f
	.zero		1


	//   ....[62]....
        /*04ec*/ 	.word	0x00003680
        /*04f0*/ 	.word	0x000000ff
        /*04f4*/ 	.word	0x00000000
        /*04f8*/ 	.short	0x010a
        /*04fa*/ 	.byte	0x05
	.zero		1


	//   ....[63]....
        /*04fc*/ 	.word	0x000037c0
        /*0500*/ 	.word	0x000000ff
        /*0504*/ 	.word	0x00000000
        /*0508*/ 	.short	0x010a
        /*050a*/ 	.byte	0x04
	.zero		1


	//   ....[64]....
        /*050c*/ 	.word	0x00003a50
        /*0510*/ 	.word	0x000000ff
        /*0514*/ 	.word	0x00000000
        /*0518*/ 	.short	0x010a
        /*051a*/ 	.byte	0x04
	.zero		1


	//   ....[65]....
        /*051c*/ 	.word	0x00003ae0
        /*0520*/ 	.word	0x000000ff
        /*0524*/ 	.word	0x00000000
        /*0528*/ 	.short	0x010a
        /*052a*/ 	.byte	0x05
	.zero		1


	//   ....[66]....
        /*052c*/ 	.word	0x00003b70
        /*0530*/ 	.word	0x000000ff
        /*0534*/ 	.word	0x00000000
        /*0538*/ 	.short	0x010a
        /*053a*/ 	.byte	0x05
	.zero		1


	//   ....[67]....
        /*053c*/ 	.word	0x00003c00
        /*0540*/ 	.word	0x000000ff
        /*0544*/ 	.word	0x00000000
        /*0548*/ 	.short	0x010a
        /*054a*/ 	.byte	0x04
	.zero		1


	//   ....[68]....
        /*054c*/ 	.word	0x00004110
        /*0550*/ 	.word	0x0000000c
        /*0554*/ 	.word	0x00000090
        /*0558*/ 	.short	0x010a
        /*055a*/ 	.byte	0xff
	.zero		1


	//   ....[69]....
        /*055c*/ 	.word	0x00004280
        /*0560*/ 	.word	0x00000000
        /*0564*/ 	.word	0x00000000
        /*0568*/ 	.short	0x0101
        /*056a*/ 	.byte	0xff
	.zero		1


	//   ....[70]....
        /*056c*/ 	.word	0x00004710
        /*0570*/ 	.word	0x000000ff
        /*0574*/ 	.word	0x00000088
        /*0578*/ 	.short	0x010a
        /*057a*/ 	.byte	0x15
	.zero		1


	//   ....[71]....
        /*057c*/ 	.word	0x00004890
        /*0580*/ 	.word	0x000000ff
        /*0584*/ 	.word	0x00000060
        /*0588*/ 	.short	0x010a
        /*058a*/ 	.byte	0x15
	.zero		1


	//   ....[72]....
        /*058c*/ 	.word	0x00004a00
        /*0590*/ 	.word	0x000000ff
        /*0594*/ 	.word	0x00000040
        /*0598*/ 	.short	0x010b
        /*059a*/ 	.byte	0x15
	.zero		1


	//   ....[73]....
        /*059c*/ 	.word	0x00004a10
        /*05a0*/ 	.word	0x000000ff
        /*05a4*/ 	.word	0x00000000
        /*05a8*/ 	.short	0x0101
        /*05aa*/ 	.byte	0x28
	.zero		1


	//   ....[74]....
        /*05ac*/ 	.word	0x00004a20
        /*05b0*/ 	.word	0x000000ff
        /*05b4*/ 	.word	0x00000068
        /*05b8*/ 	.short	0x010a
        /*05ba*/ 	.byte	0x15
	.zero		1


	//   ....[75]....
        /*05bc*/ 	.word	0x00004b70
        /*05c0*/ 	.word	0x000000ff
        /*05c4*/ 	.word	0x00000048
        /*05c8*/ 	.short	0x010b
        /*05ca*/ 	.byte	0x15
	.zero		1


	//   ....[76]....
        /*05cc*/ 	.word	0x00004b80
        /*05d0*/ 	.word	0x000000ff
        /*05d4*/ 	.word	0x00000000
        /*05d8*/ 	.short	0x0101
        /*05da*/ 	.byte	0x27
	.zero		1


	//   ....[77]....
        /*05dc*/ 	.word	0x00004b90
        /*05e0*/ 	.word	0x000000ff
        /*05e4*/ 	.word	0x00000070
        /*05e8*/ 	.short	0x010a
        /*05ea*/ 	.byte	0x15
	.zero		1


	//   ....[78]....
        /*05ec*/ 	.word	0x00004cd0
        /*05f0*/ 	.word	0x000000ff
        /*05f4*/ 	.word	0x00000050
        /*05f8*/ 	.short	0x010b
        /*05fa*/ 	.byte	0x15
	.zero		1


	//   ....[79]....
        /*05fc*/ 	.word	0x00004ce0
        /*0600*/ 	.word	0x000000ff
        /*0604*/ 	.word	0x00000000
        /*0608*/ 	.short	0x0101
        /*060a*/ 	.byte	0x26
	.zero		1


	//   ....[80]....
        /*060c*/ 	.word	0x00004cf0
        /*0610*/ 	.word	0x000000ff
        /*0614*/ 	.word	0x00000078
        /*0618*/ 	.short	0x010a
        /*061a*/ 	.byte	0x15
	.zero		1


	//   ....[81]....
        /*061c*/ 	.word	0x00004ef0
        /*0620*/ 	.word	0x000000ff
        /*0624*/ 	.word	0x00000058
        /*0628*/ 	.short	0x010b
        /*062a*/ 	.byte	0x15
	.zero		1


	//   ....[82]....
        /*062c*/ 	.word	0x00004f00
        /*0630*/ 	.word	0x000000ff
        /*0634*/ 	.word	0x00000000
        /*0638*/ 	.short	0x0101
        /*063a*/ 	.byte	0x25
	.zero		1


	//   ....[83]....
        /*063c*/ 	.word	0x00004f30
        /*0640*/ 	.word	0x000000ff
        /*0644*/ 	.word	0x00000060
        /*0648*/ 	.short	0x010a
        /*064a*/ 	.byte	0x15
	.zero		1


	//   ....[84]....
        /*064c*/ 	.word	0x00004f50
        /*0650*/ 	.word	0x000000ff
        /*0654*/ 	.word	0x00000068
        /*0658*/ 	.short	0x010a
        /*065a*/ 	.byte	0x15
	.zero		1


	//   ....[85]....
        /*065c*/ 	.word	0x00004f70
        /*0660*/ 	.word	0x000000ff
        /*0664*/ 	.word	0x00000070
        /*0668*/ 	.short	0x010a
        /*066a*/ 	.byte	0x15
	.zero		1


	//   ....[86]....
        /*066c*/ 	.word	0x00004fb0
        /*0670*/ 	.word	0x00000000
        /*0674*/ 	.word	0x00000078
        /*0678*/ 	.short	0x010a
        /*067a*/ 	.byte	0xff
	.zero		1


	//   ....[87]....
        /*067c*/ 	.word	0x000052f0
        /*0680*/ 	.word	0x00000003
        /*0684*/ 	.word	0x00000090
        /*0688*/ 	.short	0x010a
        /*068a*/ 	.byte	0xff
	.zero		1


	//   ....[88]....
        /*068c*/ 	.word	0x00005470
        /*0690*/ 	.word	0x00000000
        /*0694*/ 	.word	0x00000000
        /*0698*/ 	.short	0x0101
        /*069a*/ 	.byte	0xff
	.zero		1


	//   ....[89]....
        /*069c*/ 	.word	0x00006010
        /*06a0*/ 	.word	0x000000ff
        /*06a4*/ 	.word	0x00000040
        /*06a8*/ 	.short	0x010a
        /*06aa*/ 	.byte	0x2c
	.zero		1


	//   ....[90]....
        /*06ac*/ 	.word	0x00006080
        /*06b0*/ 	.word	0x00000062
        /*06b4*/ 	.word	0x000000b0
        /*06b8*/ 	.short	0x010a
        /*06ba*/ 	.byte	0xff
	.zero		1


	//   ....[91]....
        /*06bc*/ 	.word	0x000061a0
        /*06c0*/ 	.word	0x000000ff
        /*06c4*/ 	.word	0x00000040
        /*06c8*/ 	.short	0x010a
        /*06ca*/ 	.byte	0x2c
	.zero		1


	//   ....[92]....
        /*06cc*/ 	.word	0x000062a0
        /*06d0*/ 	.word	0x00000062
        /*06d4*/ 	.word	0x000000b0
        /*06d8*/ 	.short	0x010a
        /*06da*/ 	.byte	0xff
	.zero		1


	//   ....[93]....
        /*06dc*/ 	.word	0x00006da0
        /*06e0*/ 	.word	0x00000000
        /*06e4*/ 	.word	0x00000000
        /*06e8*/ 	.short	0x0101
        /*06ea*/ 	.byte	0xff
	.zero		1


	//   ....[94]....
        /*06ec*/ 	.word	0x00006db0
        /*06f0*/ 	.word	0x00000003
        /*06f4*/ 	.word	0x00000040
        /*06f8*/ 	.short	0x010a
        /*06fa*/ 	.byte	0xff
	.zero		1


	//   ....[95]....
        /*06fc*/ 	.word	0x00006e80
        /*0700*/ 	.word	0x00000003
        /*0704*/ 	.word	0x00000040
        /*0708*/ 	.short	0x010a
        /*070a*/ 	.byte	0xff
	.zero		1


	//   ....[96]....
        /*070c*/ 	.word	0x00007a10
        /*0710*/ 	.word	0x00000066
        /*0714*/ 	.word	0x00000000
        /*0718*/ 	.short	0x0101
        /*071a*/ 	.byte	0xff
	.zero		1


	//   ....[97]....
        /*071c*/ 	.word	0x00007a30
        /*0720*/ 	.word	0x0000003f
        /*0724*/ 	.word	0x00000040
        /*0728*/ 	.short	0x010a
        /*072a*/ 	.byte	0xff
	.zero		1


	//   ....[98]....
        /*072c*/ 	.word	0x00007af0
        /*0730*/ 	.word	0x0000003f
        /*0734*/ 	.word	0x00000040
        /*0738*/ 	.short	0x010a
        /*073a*/ 	.byte	0xff
	.zero		1


	//   ....[99]....
        /*073c*/ 	.word	0x00008670
        /*0740*/ 	.word	0x00000066
        /*0744*/ 	.word	0x00000000
        /*0748*/ 	.short	0x0101
        /*074a*/ 	.byte	0xff
	.zero		1


	//   ....[100]....
        /*074c*/ 	.word	0x00008690
        /*0750*/ 	.word	0x0000006c
        /*0754*/ 	.word	0x00000040
        /*0758*/ 	.short	0x010a
        /*075a*/ 	.byte	0xff
	.zero		1


	//   ....[101]....
        /*075c*/ 	.word	0x00008750
        /*0760*/ 	.word	0x0000006c
        /*0764*/ 	.word	0x00000040
        /*0768*/ 	.short	0x010a
        /*076a*/ 	.byte	0xff
	.zero		1


	//   ....[102]....
        /*076c*/ 	.word	0x00008b90
        /*0770*/ 	.word	0x000000ff
        /*0774*/ 	.word	0x00000000
        /*0778*/ 	.short	0x0101
        /*077a*/ 	.byte	0x04
	.zero		1


	//   ....[103]....
        /*077c*/ 	.word	0x00009340
        /*0780*/ 	.word	0x00000002
        /*0784*/ 	.word	0x00000000
        /*0788*/ 	.short	0x0101
        /*078a*/ 	.byte	0xff
	.zero		1


	//   ....[104]....
        /*078c*/ 	.word	0x000095f0
        /*0790*/ 	.word	0x000000ff
        /*0794*/ 	.word	0x00000000
        /*0798*/ 	.short	0x0101
        /*079a*/ 	.byte	0x04
	.zero		1


	//   ....[105]....
        /*079c*/ 	.word	0x00009610
        /*07a0*/ 	.word	0x00000000
        /*07a4*/ 	.word	0x00000100
        /*07a8*/ 	.short	0x010a
        /*07aa*/ 	.byte	0xff
	.zero		1


	//   ....[106]....
        /*07ac*/ 	.word	0x00009670
        /*07b0*/ 	.word	0x00000000
        /*07b4*/ 	.word	0x00000020
        /*07b8*/ 	.short	0x010a
        /*07ba*/ 	.byte	0xff
	.zero		1


	//   ....[107]....
        /*07bc*/ 	.word	0x000096d0
        /*07c0*/ 	.word	0x00000000
        /*07c4*/ 	.word	0x00000020
        /*07c8*/ 	.short	0x010a
        /*07ca*/ 	.byte	0xff
	.zero		1


	//   ....[108]....
        /*07cc*/ 	.word	0x00009720
        /*07d0*/ 	.word	0x00000003
        /*07d4*/ 	.word	0x00000090
        /*07d8*/ 	.short	0x010a
        /*07da*/ 	.byte	0xff
	.zero		1


	//   ....[109]....
        /*07dc*/ 	.word	0x00009780
        /*07e0*/ 	.word	0x00000000
        /*07e4*/ 	.word	0x00000000
        /*07e8*/ 	.short	0x010a
        /*07ea*/ 	.byte	0xff
	.zero		1


	//   ....[110]....
        /*07ec*/ 	.word	0x000097e0
        /*07f0*/ 	.word	0x00000000
        /*07f4*/ 	.word	0x00000000
        /*07f8*/ 	.short	0x010a
        /*07fa*/ 	.byte	0xff
	.zero		1


	//   ....[111]....
        /*07fc*/ 	.word	0x00009840
        /*0800*/ 	.word	0x00000000
        /*0804*/ 	.word	0x00000000
        /*0808*/ 	.short	0x010a
        /*080a*/ 	.byte	0xff
	.zero		1


	//   ....[112]....
        /*080c*/ 	.word	0x00009890
        /*0810*/ 	.word	0x00000002
        /*0814*/ 	.word	0x000000f0
        /*0818*/ 	.short	0x010a
        /*081a*/ 	.byte	0xff
	.zero		1


	//   ....[113]....
        /*081c*/ 	.word	0x000098f0
        /*0820*/ 	.word	0x00000002
        /*0824*/ 	.word	0x000000a0
        /*0828*/ 	.short	0x010a
        /*082a*/ 	.byte	0xff
	.zero		1


	//   ....[114]....
        /*082c*/ 	.word	0x00009940
        /*0830*/ 	.word	0x00000002
        /*0834*/ 	.word	0x00000090
        /*0838*/ 	.short	0x010a
        /*083a*/ 	.byte	0xff
	.zero		1


	//   ....[115]....
        /*083c*/ 	.word	0x000099a0
        /*0840*/ 	.word	0x00000000
        /*0844*/ 	.word	0x000000a0
        /*0848*/ 	.short	0x010a
        /*084a*/ 	.byte	0xff
	.zero		1


	//   ....[116]....
        /*084c*/ 	.word	0x000099f0
        /*0850*/ 	.word	0x00000000
        /*0854*/ 	.word	0x00000090
        /*0858*/ 	.short	0x010a
        /*085a*/ 	.byte	0xff
	.zero		1


	//   ....[117]....
        /*085c*/ 	.word	0x00009a50
        /*0860*/ 	.word	0x00000003
        /*0864*/ 	.word	0x000000d0
        /*0868*/ 	.short	0x010a
        /*086a*/ 	.byte	0xff
	.zero		1


	//   ....[118]....
        /*086c*/ 	.word	0x00009ab0
        /*0870*/ 	.word	0x00000000
        /*0874*/ 	.word	0x00000000
        /*0878*/ 	.short	0x010a
        /*087a*/ 	.byte	0xff
	.zero		1


	//   ....[119]....
        /*087c*/ 	.word	0x00009b10
        /*0880*/ 	.word	0x00000000
        /*0884*/ 	.word	0x00000000
        /*0888*/ 	.short	0x010a
        /*088a*/ 	.byte	0xff
	.zero		1


	//   ....[120]....
        /*088c*/ 	.word	0x00009b70
        /*0890*/ 	.word	0x00000000
        /*0894*/ 	.word	0x00000000
        /*0898*/ 	.short	0x010a
        /*089a*/ 	.byte	0xff
	.zero		1


	//   ....[121]....
        /*089c*/ 	.word	0x00009bd0
        /*08a0*/ 	.word	0x00000000
        /*08a4*/ 	.word	0x00000000
        /*08a8*/ 	.short	0x010a
        /*08aa*/ 	.byte	0xff
	.zero		1


	//   ....[122]....
        /*08ac*/ 	.word	0x00009c30
        /*08b0*/ 	.word	0x00000000
        /*08b4*/ 	.word	0x00000000
        /*08b8*/ 	.short	0x010a
        /*08ba*/ 	.byte	0xff
	.zero		1


	//   ....[123]....
        /*08bc*/ 	.word	0x00009c80
        /*08c0*/ 	.word	0x0000000c
        /*08c4*/ 	.word	0x00000090
        /*08c8*/ 	.short	0x010a
        /*08ca*/ 	.byte	0xff
	.zero		1


	//   ....[124]....
        /*08cc*/ 	.word	0x00009ce0
        /*08d0*/ 	.word	0x00000000
        /*08d4*/ 	.word	0x00000088
        /*08d8*/ 	.short	0x010a
        /*08da*/ 	.byte	0xff
	.zero		1


	//   ....[125]....
        /*08dc*/ 	.word	0x00009d40
        /*08e0*/ 	.word	0x00000000
        /*08e4*/ 	.word	0x00000060
        /*08e8*/ 	.short	0x010a
        /*08ea*/ 	.byte	0xff
	.zero		1


	//   ....[126]....
        /*08ec*/ 	.word	0x00009da0
        /*08f0*/ 	.word	0x00000000
        /*08f4*/ 	.word	0x00000068
        /*08f8*/ 	.short	0x010a
        /*08fa*/ 	.byte	0xff
	.zero		1


	//   ....[127]....
        /*08fc*/ 	.word	0x00009e00
        /*0900*/ 	.word	0x00000000
        /*0904*/ 	.word	0x00000070
        /*0908*/ 	.short	0x010a
        /*090a*/ 	.byte	0xff
	.zero		1


	//   ....[128]....
        /*090c*/ 	.word	0x00009e60
        /*0910*/ 	.word	0x00000000
        /*0914*/ 	.word	0x00000078
        /*0918*/ 	.short	0x010a
        /*091a*/ 	.byte	0xff
	.zero		1


	//   ....[129]....
        /*091c*/ 	.word	0x00009ec0
        /*0920*/ 	.word	0x00000000
        /*0924*/ 	.word	0x00000060
        /*0928*/ 	.short	0x010a
        /*092a*/ 	.byte	0xff
	.zero		1


	//   ....[130]....
        /*092c*/ 	.word	0x00009f20
        /*0930*/ 	.word	0x00000000
        /*0934*/ 	.word	0x00000068
        /*0938*/ 	.short	0x010a
        /*093a*/ 	.byte	0xff
	.zero		1


	//   ....[131]....
        /*093c*/ 	.word	0x00009f80
        /*0940*/ 	.word	0x00000000
        /*0944*/ 	.word	0x00000070
        /*0948*/ 	.short	0x010a
        /*094a*/ 	.byte	0xff
	.zero		1


	//   ....[132]....
        /*094c*/ 	.word	0x00009fd0
        /*0950*/ 	.word	0x00000003
        /*0954*/ 	.word	0x00000090
        /*0958*/ 	.short	0x010a
        /*095a*/ 	.byte	0xff
	.zero		1


	//   ....[133]....
        /*095c*/ 	.word	0x0000a030
        /*0960*/ 	.word	0x00000000
        /*0964*/ 	.word	0x00000040
        /*0968*/ 	.short	0x010a
        /*096a*/ 	.byte	0xff
	.zero		1


	//   ....[134]....
        /*096c*/ 	.word	0x0000a080
        /*0970*/ 	.word	0x00000062
        /*0974*/ 	.word	0x000000b0
        /*0978*/ 	.short	0x010a
        /*097a*/ 	.byte	0xff
	.zero		1


	//   ....[135]....
        /*097c*/ 	.word	0x0000a0d0
        /*0980*/ 	.word	0x00000003
        /*0984*/ 	.word	0x00000040
        /*0988*/ 	.short	0x010a
        /*098a*/ 	.byte	0xff
	.zero		1


	//   ....[136]....
        /*098c*/ 	.word	0x0000a120
        /*0990*/ 	.word	0x0000003f
        /*0994*/ 	.word	0x00000040
        /*0998*/ 	.short	0x010a
        /*099a*/ 	.byte	0xff
	.zero		1


	//   ....[137]....
        /*099c*/ 	.word	0x0000a170
        /*09a0*/ 	.word	0x0000006c
        /*09a4*/ 	.word	0x00000040
        /*09a8*/ 	.short	0x010a
        /*09aa*/ 	.byte	0xff
	.zero		1


	//----- nvinfo : EIATTR_NUM_MBARRIERS
	.align		4
.L_47:
        /*09ac*/ 	.byte	0x03, 0x38
        /*09ae*/ 	.short	0x0022


	//----- nvinfo : EIATTR_EXIT_INSTR_OFFSETS
	.align		4
        /*09b0*/ 	.byte	0x04, 0x1c
        /*09b2*/ 	.short	(.L_49 - .L_48)


	//   ....[0]....
.L_48:
        /*09b4*/ 	.word	0x00002970


	//   ....[1]....
        /*09b8*/ 	.word	0x00002e80


	//   ....[2]....
        /*09bc*/ 	.word	0x00002ee0


	//   ....[3]....
        /*09c0*/ 	.word	0x00003e60


	//   ....[4]....
        /*09c4*/ 	.word	0x00004fe0


	//   ....[5]....
        /*09c8*/ 	.word	0x00005020


	//   ....[6]....
        /*09cc*/ 	.word	0x000094d0


	//   ....[7]....
        /*09d0*/ 	.word	0x00009550


	//   ....[8]....
        /*09d4*/ 	.word	0x00009580


	//   ....[9]....
        /*09d8*/ 	.word	0x00009600


	//----- nvinfo : EIATTR_MAX_THREADS
	.align		4
.L_49:
        /*09dc*/ 	.byte	0x04, 0x05
        /*09de*/ 	.short	(.L_51 - .L_50)
.L_50:
        /*09e0*/ 	.word	0x00000100
        /*09e4*/ 	.word	0x00000001
        /*09e8*/ 	.word	0x00000001


	//----- nvinfo : EIATTR_CRS_STACK_SIZE
	.align		4
.L_51:
        /*09ec*/ 	.byte	0x04, 0x1e
        /*09ee*/ 	.short	(.L_53 - .L_52)
.L_52:
        /*09f0*/ 	.word	0x00000000


	//----- nvinfo : EIATTR_CBANK_PARAM_SIZE
	.align		4
.L_53:
        /*09f4*/ 	.byte	0x03, 0x19
        /*09f6*/ 	.short	0x0800


	//----- nvinfo : EIATTR_PARAM_CBANK
	.align		4
        /*09f8*/ 	.byte	0x04, 0x0a
        /*09fa*/ 	.short	(.L_55 - .L_54)
	.align		4
.L_54:
        /*09fc*/ 	.word	index@(.nv.constant0._ZN7cutlass13device_kernelINS_4gemm6kernel13GemmUniversalIN4cute5tupleIJiiiiEEENS1_10collective13CollectiveMmaINS1_35MainloopSm100TmaUmmaWarpSpecializedILi4ELi2ELi4ENS5_IJNS4_1CILi1EEENSA_ILi2EEESB_EEEEENS5_IJNSA_ILi64EEENSA_ILi256EEESF_EEENS_6half_tENS5_IJlSB_lEEESI_SJ_NS4_8TiledMMAINS4_8MMA_AtomIJNS4_20SM100_MMA_F16BF16_SSISI_SI_fLi64ELi256ELNS4_4UMMA5MajorE0ELSO_0ELNSN_7ScaleInE0ELSP_0EEEEEENS4_6LayoutINS5_IJSB_SB_SB_EEENS5_IJNSA_ILi0EEESU_SU_EEEEENS5_IJNS4_10UnderscoreESX_SX_EEEEENS4_23SM90_TMA_LOAD_MULTICASTENS4_14ComposedLayoutINS4_7SwizzleILi3ELi4ELi3EEENS4_18smem_ptr_flag_bitsILi16EEENSS_INS5_IJNSA_ILi8EEESF_EEENS5_IJSF_SB_EEEEEEEvNS4_8identityENS4_13SM90_TMA_LOADES1A_vS1B_EENS_8epilogue10collective18CollectiveEpilogueINS1E_23Sm100TmaWarpSpecializedILi4ELi2ELi32ELb1ELb0EEEJSH_NS5_IJNSS_ISF_SB_EES1J_EEESI_SJ_SI_SJ_NS1E_6fusion15FusionCallbacksIS1I_NS1L_17LinearCombinationISI_fSI_fLNS_15FloatRoundStyleE2EEESH_S1K_JEEENS4_5SM1004TMEM4LOAD26SM100_TMEM_LOAD_16dp256b8xES1C_S1A_NS4_17SM75_U32x4_LDSM_NENS4_14SM90_TMA_STOREES1A_NS4_17SM90_U32x4_STSM_NENS4_39AutoVectorizingCopyWithAssumedAlignmentILi128EEEEEEvvEEEEvNT_6ParamsE)
        /*0a00*/ 	.short	0x0380
        /*0a02*/ 	.short	0x0800


	//----- nvinfo : EIATTR_SW_WAR
	.align		4
.L_55:
        /*0a04*/ 	.byte	0x04, 0x36
        /*0a06*/ 	.short	(.L_57 - .L_56)
.L_56:
        /*0a08*/ 	.word	0x00000008
.L_57:


//--------------------- .nv.callgraph             --------------------------
	.section	.nv.callgraph,"",@"SHT_CUDA_CALLGRAPH"
	.align	4
	.sectionentsize	8
	.align		4
        /*0000*/ 	.word	0x00000000
	.align		4
        /*0004*/ 	.word	0xffffffff
	.align		4
        /*0008*/ 	.word	index@(_ZN7cutlass13device_kernelINS_4gemm6kernel13GemmUniversalIN4cute5tupleIJiiiiEEENS1_10collective13CollectiveMmaINS1_35MainloopSm100TmaUmmaWarpSpecializedILi4ELi2ELi4ENS5_IJNS4_1CILi1EEENSA_ILi2EEESB_EEEEENS5_IJNSA_ILi64EEENSA_ILi256EEESF_EEENS_6half_tENS5_IJlSB_lEEESI_SJ_NS4_8TiledMMAINS4_8MMA_AtomIJNS4_20SM100_MMA_F16BF16_SSISI_SI_fLi64ELi256ELNS4_4UMMA5MajorE0ELSO_0ELNSN_7ScaleInE0ELSP_0EEEEEENS4_6LayoutINS5_IJSB_SB_SB_EEENS5_IJNSA_ILi0EEESU_SU_EEEEENS5_IJNS4_10UnderscoreESX_SX_EEEEENS4_23SM90_TMA_LOAD_MULTICASTENS4_14ComposedLayoutINS4_7SwizzleILi3ELi4ELi3EEENS4_18smem_ptr_flag_bitsILi16EEENSS_INS5_IJNSA_ILi8EEESF_EEENS5_IJSF_SB_EEEEEEEvNS4_8identityENS4_13SM90_TMA_LOADES1A_vS1B_EENS_8epilogue10collective18CollectiveEpilogueINS1E_23Sm100TmaWarpSpecializedILi4ELi2ELi32ELb1ELb0EEEJSH_NS5_IJNSS_ISF_SB_EES1J_EEESI_SJ_SI_SJ_NS1E_6fusion15FusionCallbacksIS1I_NS1L_17LinearCombinationISI_fSI_fLNS_15FloatRoundStyleE2EEESH_S1K_JEEENS4_5SM1004TMEM4LOAD26SM100_TMEM_LOAD_16dp256b8xES1C_S1A_NS4_17SM75_U32x4_LDSM_NENS4_14SM90_TMA_STOREES1A_NS4_17SM90_U32x4_STSM_NENS4_39AutoVectorizingCopyWithAssumedAlignmentILi128EEEEEEvvEEEEvNT_6ParamsE)
	.align		4
        /*000c*/ 	.word	index@(__assertfail)
	.align		4
        /*0010*/ 	.word	0x00000000
	.align		4
        /*0014*/ 	.word	0xfffffffe
	.align		4
        /*0018*/ 	.word	0x00000000
	.align		4
        /*001c*/ 	.word	0xfffffffd
	.align		4
        /*0020*/ 	.word	0x00000000
	.align		4
        /*0024*/ 	.word	0xfffffffc


//--------------------- .nv.constant4             --------------------------
	.section	.nv.constant4,"a",@progbits
	.align	8
	.align		8
.nv.constant4:
        /*0000*/ 	.dword	__assertfail
	.align		8
        /*0008*/ 	.dword	__unnamed_1
	.align		8
        /*0010*/ 	.dword	__unnamed_2
	.align		8
        /*0018*/ 	.dword	_ZN39_INTERNAL_ae5e7781_4_k_cu_8fdb31a6_62284cuda3std3__45__cpo5beginE
	.align		8
        /*0020*/ 	.dword	_ZN39_INTERNAL_ae5e7781_4_k_cu_8fdb31a6_62284cuda3std3__45__cpo3endE
	.align		8
        /*0028*/ 	.dword	_ZN39_INTERNAL_ae5e7781_4_k_cu_8fdb31a6_62284cuda3std3__45__cpo6cbeginE
	.align		8
        /*0030*/ 	.dword	_ZN39_INTERNAL_ae5e7781_4_k_cu_8fdb31a6_62284cuda3std3__45__cpo4cendE
	.align		8
        /*0038*/ 	.dword	_ZN39_INTERNAL_ae5e7781_4_k_cu_8fdb31a6_62284cuda3std3__441_GLOBAL__N__ae5e7781_4_k_cu_8fdb31a6_62286ignoreE
	.align		8
        /*0040*/ 	.dword	_ZN39_INTERNAL_ae5e7781_4_k_cu_8fdb31a6_62284cuda3std3__419piecewise_constructE
	.align		8
        /*0048*/ 	.dword	_ZN39_INTERNAL_ae5e7781_4_k_cu_8fdb31a6_62284cuda3std3__48in_placeE
	.align		8
        /*0050*/ 	.dword	_ZN39_INTERNAL_ae5e7781_4_k_cu_8fdb31a6_62284cuda3std6ranges3__45__cpo4swapE
	.align		8
        /*0058*/ 	.dword	_ZN39_INTERNAL_ae5e7781_4_k_cu_8fdb31a6_62284cuda3std6ranges3__45__cpo9iter_moveE
	.align		8
        /*0060*/ 	.dword	_ZN39_INTERNAL_ae5e7781_4_k_cu_8fdb31a6_62284cute7productE
	.align		8
        /*0068*/ 	.dword	_ZN39_INTERNAL_ae5e7781_4_k_cu_8fdb31a6_62284cute1_E
	.align		8
        /*0070*/ 	.dword	$str$25
	.align		8
        /*0078*/ 	.dword	$str$26
	.align		8
        /*0080*/ 	.dword	$str$27
	.align		8
        /*0088*/ 	.dword	$str$28


//--------------------- .text._ZN7cutlass13device_kernelINS_4gemm6kernel13GemmUniversalIN4cute5tupleIJiiiiEEENS1_10collective13CollectiveMmaINS1_35MainloopSm100TmaUmmaWarpSpecializedILi4ELi2ELi4ENS5_IJNS4_1CILi1EEENSA_ILi2EEESB_EEEEENS5_IJNSA_ILi64EEENSA_ILi256EEESF_EEENS_6half_tENS5_IJlSB_lEEESI_SJ_NS4_8TiledMMAINS4_8MMA_AtomIJNS4_20SM100_MMA_F16BF16_SSISI_SI_fLi64ELi256ELNS4_4UMMA5MajorE0ELSO_0ELNSN_7ScaleInE0ELSP_0EEEEEENS4_6LayoutINS5_IJSB_SB_SB_EEENS5_IJNSA_ILi0EEESU_SU_EEEEENS5_IJNS4_10UnderscoreESX_SX_EEEEENS4_23SM90_TMA_LOAD_MULTICASTENS4_14ComposedLayoutINS4_7SwizzleILi3ELi4ELi3EEENS4_18smem_ptr_flag_bitsILi16EEENSS_INS5_IJNSA_ILi8EEESF_EEENS5_IJSF_SB_EEEEEEEvNS4_8identityENS4_13SM90_TMA_LOADES1A_vS1B_EENS_8epilogue10collective18CollectiveEpilogueINS1E_23Sm100TmaWarpSpecializedILi4ELi2ELi32ELb1ELb0EEEJSH_NS5_IJNSS_ISF_SB_EES1J_EEESI_SJ_SI_SJ_NS1E_6fusion15FusionCallbacksIS1I_NS1L_17LinearCombinationISI_fSI_fLNS_15FloatRoundStyleE2EEESH_S1K_JEEENS4_5SM1004TMEM4LOAD26SM100_TMEM_LOAD_16dp256b8xES1C_S1A_NS4_17SM75_U32x4_LDSM_NENS4_14SM90_TMA_STOREES1A_NS4_17SM90_U32x4_STSM_NENS4_39AutoVectorizingCopyWithAssumedAlignmentILi128EEEEEEvvEEEEvNT_6ParamsE --------------------------
	.section	.text._ZN7cutlass13device_kernelINS_4gemm6kernel13GemmUniversalIN4cute5tupleIJiiiiEEENS1_10collective13CollectiveMmaINS1_35MainloopSm100TmaUmmaWarpSpecializedILi4ELi2ELi4ENS5_IJNS4_1CILi1EEENSA_ILi2EEESB_EEEEENS5_IJNSA_ILi64EEENSA_ILi256EEESF_EEENS_6half_tENS5_IJlSB_lEEESI_SJ_NS4_8TiledMMAINS4_8MMA_AtomIJNS4_20SM100_MMA_F16BF16_SSISI_SI_fLi64ELi256ELNS4_4UMMA5MajorE0ELSO_0ELNSN_7ScaleInE0ELSP_0EEEEEENS4_6LayoutINS5_IJSB_SB_SB_EEENS5_IJNSA_ILi0EEESU_SU_EEEEENS5_IJNS4_10UnderscoreESX_SX_EEEEENS4_23SM90_TMA_LOAD_MULTICASTENS4_14ComposedLayoutINS4_7SwizzleILi3ELi4ELi3EEENS4_18smem_ptr_flag_bitsILi16EEENSS_INS5_IJNSA_ILi8EEESF_EEENS5_IJSF_SB_EEEEEEEvNS4_8identityENS4_13SM90_TMA_LOADES1A_vS1B_EENS_8epilogue10collective18CollectiveEpilogueINS1E_23Sm100TmaWarpSpecializedILi4ELi2ELi32ELb1ELb0EEEJSH_NS5_IJNSS_ISF_SB_EES1J_EEESI_SJ_SI_SJ_NS1E_6fusion15FusionCallbacksIS1I_NS1L_17LinearCombinationISI_fSI_fLNS_15FloatRoundStyleE2EEESH_S1K_JEEENS4_5SM1004TMEM4LOAD26SM100_TMEM_LOAD_16dp256b8xES1C_S1A_NS4_17SM75_U32x4_LDSM_NENS4_14SM90_TMA_STOREES1A_NS4_17SM90_U32x4_STSM_NENS4_39AutoVectorizingCopyWithAssumedAlignmentILi128EEEEEEvvEEEEvNT_6ParamsE,"ax",@progbits
	.align	128
.text._ZN7cutlass13device_kernelINS_4gemm6kernel13GemmUniversalIN4cute5tupleIJiiiiEEENS1_10collective13CollectiveMmaINS1_35MainloopSm100TmaUmmaWarpSpecializedILi4ELi2ELi4ENS5_IJNS4_1CILi1EEENSA_ILi2EEESB_EEEEENS5_IJNSA_ILi64EEENSA_ILi256EEESF_EEENS_6half_tENS5_IJlSB_lEEESI_SJ_NS4_8TiledMMAINS4_8MMA_AtomIJNS4_20SM100_MMA_F16BF16_SSISI_SI_fLi64ELi256ELNS4_4UMMA5MajorE0ELSO_0ELNSN_7ScaleInE0ELSP_0EEEEEENS4_6LayoutINS5_IJSB_SB_SB_EEENS5_IJNSA_ILi0EEESU_SU_EEEEENS5_IJNS4_10UnderscoreESX_SX_EEEEENS4_23SM90_TMA_LOAD_MULTICASTENS4_14ComposedLayoutINS4_7SwizzleILi3ELi4ELi3EEENS4_18smem_ptr_flag_bitsILi16EEENSS_INS5_IJNSA_ILi8EEESF_EEENS5_IJSF_SB_EEEEEEEvNS4_8identityENS4_13SM90_TMA_LOADES1A_vS1B_EENS_8epilogue10collective18CollectiveEpilogueINS1E_23Sm100TmaWarpSpecializedILi4ELi2ELi32ELb1ELb0EEEJSH_NS5_IJNSS_ISF_SB_EES1J_EEESI_SJ_SI_SJ_NS1E_6fusion15FusionCallbacksIS1I_NS1L_17LinearCombinationISI_fSI_fLNS_15FloatRoundStyleE2EEESH_S1K_JEEENS4_5SM1004TMEM4LOAD26SM100_TMEM_LOAD_16dp256b8xES1C_S1A_NS4_17SM75_U32x4_LDSM_NENS4_14SM90_TMA_STOREES1A_NS4_17SM90_U32x4_STSM_NENS4_39AutoVectorizingCopyWithAssumedAlignmentILi128EEEEEEvvEEEEvNT_6ParamsE:
        .type           _ZN7cutlass13device_kernelINS_4gemm6kernel13GemmUniversalIN4cute5tupleIJiiiiEEENS1_10collective13CollectiveMmaINS1_35MainloopSm100TmaUmmaWarpSpecializedILi4ELi2ELi4ENS5_IJNS4_1CILi1EEENSA_ILi2EEESB_EEEEENS5_IJNSA_ILi64EEENSA_ILi256EEESF_EEENS_6half_tENS5_IJlSB_lEEESI_SJ_NS4_8TiledMMAINS4_8MMA_AtomIJNS4_20SM100_MMA_F16BF16_SSISI_SI_fLi64ELi256ELNS4_4UMMA5MajorE0ELSO_0ELNSN_7ScaleInE0ELSP_0EEEEEENS4_6LayoutINS5_IJSB_SB_SB_EEENS5_IJNSA_ILi0EEESU_SU_EEEEENS5_IJNS4_10UnderscoreESX_SX_EEEEENS4_23SM90_TMA_LOAD_MULTICASTENS4_14ComposedLayoutINS4_7SwizzleILi3ELi4ELi3EEENS4_18smem_ptr_flag_bitsILi16EEENSS_INS5_IJNSA_ILi8EEESF_EEENS5_IJSF_SB_EEEEEEEvNS4_8identityENS4_13SM90_TMA_LOADES1A_vS1B_EENS_8epilogue10collective18CollectiveEpilogueINS1E_23Sm100TmaWarpSpecializedILi4ELi2ELi32ELb1ELb0EEEJSH_NS5_IJNSS_ISF_SB_EES1J_EEESI_SJ_SI_SJ_NS1E_6fusion15FusionCallbacksIS1I_NS1L_17LinearCombinationISI_fSI_fLNS_15FloatRoundStyleE2EEESH_S1K_JEEENS4_5SM1004TMEM4LOAD26SM100_TMEM_LOAD_16dp256b8xES1C_S1A_NS4_17SM75_U32x4_LDSM_NENS4_14SM90_TMA_STOREES1A_NS4_17SM90_U32x4_STSM_NENS4_39AutoVectorizingCopyWithAssumedAlignmentILi128EEEEEEvvEEEEvNT_6ParamsE,@function
        .size           _ZN7cutlass13device_kernelINS_4gemm6kernel13GemmUniversalIN4cute5tupleIJiiiiEEENS1_10collective13CollectiveMmaINS1_35MainloopSm100TmaUmmaWarpSpecializedILi4ELi2ELi4ENS5_IJNS4_1CILi1EEENSA_ILi2EEESB_EEEEENS5_IJNSA_ILi64EEENSA_ILi256EEESF_EEENS_6half_tENS5_IJlSB_lEEESI_SJ_NS4_8TiledMMAINS4_8MMA_AtomIJNS4_20SM100_MMA_F16BF16_SSISI_SI_fLi64ELi256ELNS4_4UMMA5MajorE0ELSO_0ELNSN_7ScaleInE0ELSP_0EEEEEENS4_6LayoutINS5_IJSB_SB_SB_EEENS5_IJNSA_ILi0EEESU_SU_EEEEENS5_IJNS4_10UnderscoreESX_SX_EEEEENS4_23SM90_TMA_LOAD_MULTICASTENS4_14ComposedLayoutINS4_7SwizzleILi3ELi4ELi3EEENS4_18smem_ptr_flag_bitsILi16EEENSS_INS5_IJNSA_ILi8EEESF_EEENS5_IJSF_SB_EEEEEEEvNS4_8identityENS4_13SM90_TMA_LOADES1A_vS1B_EENS_8epilogue10collective18CollectiveEpilogueINS1E_23Sm100TmaWarpSpecializedILi4ELi2ELi32ELb1ELb0EEEJSH_NS5_IJNSS_ISF_SB_EES1J_EEESI_SJ_SI_SJ_NS1E_6fusion15FusionCallbacksIS1I_NS1L_17LinearCombinationISI_fSI_fLNS_15FloatRoundStyleE2EEESH_S1K_JEEENS4_5SM1004TMEM4LOAD26SM100_TMEM_LOAD_16dp256b8xES1C_S1A_NS4_17SM75_U32x4_LDSM_NENS4_14SM90_TMA_STOREES1A_NS4_17SM90_U32x4_STSM_NENS4_39AutoVectorizingCopyWithAssumedAlignmentILi128EEEEEEvvEEEEvNT_6ParamsE,(.L_x_183 - _ZN7cutlass13device_kernelINS_4gemm6kernel13GemmUniversalIN4cute5tupleIJiiiiEEENS1_10collective13CollectiveMmaINS1_35MainloopSm100TmaUmmaWarpSpecializedILi4ELi2ELi4ENS5_IJNS4_1CILi1EEENSA_ILi2EEESB_EEEEENS5_IJNSA_ILi64EEENSA_ILi256EEESF_EEENS_6half_tENS5_IJlSB_lEEESI_SJ_NS4_8TiledMMAINS4_8MMA_AtomIJNS4_20SM100_MMA_F16BF16_SSISI_SI_fLi64ELi256ELNS4_4UMMA5MajorE0ELSO_0ELNSN_7ScaleInE0ELSP_0EEEEEENS4_6LayoutINS5_IJSB_SB_SB_EEENS5_IJNSA_ILi0EEESU_SU_EEEEENS5_IJNS4_10UnderscoreESX_SX_EEEEENS4_23SM90_TMA_LOAD_MULTICASTENS4_14ComposedLayoutINS4_7SwizzleILi3ELi4ELi3EEENS4_18smem_ptr_flag_bitsILi16EEENSS_INS5_IJNSA_ILi8EEESF_EEENS5_IJSF_SB_EEEEEEEvNS4_8identityENS4_13SM90_TMA_LOADES1A_vS1B_EENS_8epilogue10collective18CollectiveEpilogueINS1E_23Sm100TmaWarpSpecializedILi4ELi2ELi32ELb1ELb0EEEJSH_NS5_IJNSS_ISF_SB_EES1J_EEESI_SJ_SI_SJ_NS1E_6fusion15FusionCallbacksIS1I_NS1L_17LinearCombinationISI_fSI_fLNS_15FloatRoundStyleE2EEESH_S1K_JEEENS4_5SM1004TMEM4LOAD26SM100_TMEM_LOAD_16dp256b8xES1C_S1A_NS4_17SM75_U32x4_LDSM_NENS4_14SM90_TMA_STOREES1A_NS4_17SM90_U32x4_STSM_NENS4_39AutoVectorizingCopyWithAssumedAlignmentILi128EEEEEEvvEEEEvNT_6ParamsE)
        .other          _ZN7cutlass13device_kernelINS_4gemm6kernel13GemmUniversalIN4cute5tupleIJiiiiEEENS1_10collective13CollectiveMmaINS1_35MainloopSm100TmaUmmaWarpSpecializedILi4ELi2ELi4ENS5_IJNS4_1CILi1EEENSA_ILi2EEESB_EEEEENS5_IJNSA_ILi64EEENSA_ILi256EEESF_EEENS_6half_tENS5_IJlSB_lEEESI_SJ_NS4_8TiledMMAINS4_8MMA_AtomIJNS4_20SM100_MMA_F16BF16_SSISI_SI_fLi64ELi256ELNS4_4UMMA5MajorE0ELSO_0ELNSN_7ScaleInE0ELSP_0EEEEEENS4_6LayoutINS5_IJSB_SB_SB_EEENS5_IJNSA_ILi0EEESU_SU_EEEEENS5_IJNS4_10UnderscoreESX_SX_EEEEENS4_23SM90_TMA_LOAD_MULTICASTENS4_14ComposedLayoutINS4_7SwizzleILi3ELi4ELi3EEENS4_18smem_ptr_flag_bitsILi16EEENSS_INS5_IJNSA_ILi8EEESF_EEENS5_IJSF_SB_EEEEEEEvNS4_8identityENS4_13SM90_TMA_LOADES1A_vS1B_EENS_8epilogue10collective18CollectiveEpilogueINS1E_23Sm100TmaWarpSpecializedILi4ELi2ELi32ELb1ELb0EEEJSH_NS5_IJNSS_ISF_SB_EES1J_EEESI_SJ_SI_SJ_NS1E_6fusion15FusionCallbacksIS1I_NS1L_17LinearCombinationISI_fSI_fLNS_15FloatRoundStyleE2EEESH_S1K_JEEENS4_5SM1004TMEM4LOAD26SM100_TMEM_LOAD_16dp256b8xES1C_S1A_NS4_17SM75_U32x4_LDSM_NENS4_14SM90_TMA_STOREES1A_NS4_17SM90_U32x4_STSM_NENS4_39AutoVectorizingCopyWithAssumedAlignmentILi128EEEEEEvvEEEEvNT_6ParamsE,@"STO_CUDA_ENTRY STV_DEFAULT"
_ZN7cutlass13device_kernelINS_4gemm6kernel13GemmUniversalIN4cute5tupleIJiiiiEEENS1_10collective13CollectiveMmaINS1_35MainloopSm100TmaUmmaWarpSpecializedILi4ELi2ELi4ENS5_IJNS4_1CILi1EEENSA_ILi2EEESB_EEEEENS5_IJNSA_ILi64EEENSA_ILi256EEESF_EEENS_6half_tENS5_IJlSB_lEEESI_SJ_NS4_8TiledMMAINS4_8MMA_AtomIJNS4_20SM100_MMA_F16BF16_SSISI_SI_fLi64ELi256ELNS4_4UMMA5MajorE0ELSO_0ELNSN_7ScaleInE0ELSP_0EEEEEENS4_6LayoutINS5_IJSB_SB_SB_EEENS5_IJNSA_ILi0EEESU_SU_EEEEENS5_IJNS4_10UnderscoreESX_SX_EEEEENS4_23SM90_TMA_LOAD_MULTICASTENS4_14ComposedLayoutINS4_7SwizzleILi3ELi4ELi3EEENS4_18smem_ptr_flag_bitsILi16EEENSS_INS5_IJNSA_ILi8EEESF_EEENS5_IJSF_SB_EEEEEEEvNS4_8identityENS4_13SM90_TMA_LOADES1A_vS1B_EENS_8epilogue10collective18CollectiveEpilogueINS1E_23Sm100TmaWarpSpecializedILi4ELi2ELi32ELb1ELb0EEEJSH_NS5_IJNSS_ISF_SB_EES1J_EEESI_SJ_SI_SJ_NS1E_6fusion15FusionCallbacksIS1I_NS1L_17LinearCombinationISI_fSI_fLNS_15FloatRoundStyleE2EEESH_S1K_JEEENS4_5SM1004TMEM4LOAD26SM100_TMEM_LOAD_16dp256b8xES1C_S1A_NS4_17SM75_U32x4_LDSM_NENS4_14SM90_TMA_STOREES1A_NS4_17SM90_U32x4_STSM_NENS4_39AutoVectorizingCopyWithAssumedAlignmentILi128EEEEEEvvEEEEvNT_6ParamsE:
[----:B------:R-:W1:Y:S01]  /*0000*/  LDC R1, c[0x0][0x37c] ;  /* 0x0000df00ff017b82 */ /* 0x000e620000000800 */
[----:B------:R-:W2:Y:S01]  /*0010*/  S2R R94, SR_TID.X ;  /* 0x00000000005e7919 */ /* 0x000ea20000002100 */
[----:B------:R-:W3:Y:S01]  /*0020*/  LDCU.64 UR8, c[0x0][0x890] ;  /* 0x00011200ff0877ac */ /* 0x000ee20008000a00 */
[----:B------:R-:W-:Y:S02]  /*0030*/  PRMT R81, RZ, 0x7610, R81 ;  /* 0x00007610ff517816 */ /* 0x000fe40000000051 */
[----:B------:R-:W-:Y:S01]  /*0040*/  ELECT P3, URZ, PT ;  /* 0x0000000000ff782f */ /* 0x000fe20003860000 */
[----:B---3--:R-:W-:-:S04]  /*0050*/  UISETP.NE.U32.AND UP0, UPT, UR8, URZ, UPT ;  /* 0x000000ff0800728c */ /* 0x008fc8000bf05070 */
[----:B------:R-:W-:Y:S01]  /*0060*/  UISETP.NE.AND.EX UP0, UPT, UR9, URZ, UPT, UP0 ;  /* 0x000000ff0900728c */ /* 0x000fe2000bf05300 */
[----:B--2---:R-:W-:-:S05]  /*0070*/  SHF.R.U32.HI R82, RZ, 0x5, R94 ;  /* 0x00000005ff527819 */ /* 0x004fca000001165e */
[----:B------:R-:W2:Y:S02]  /*0080*/  SHFL.IDX PT, R0, R82, RZ, 0x1f ;  /* 0x00001fff52007589 */ /* 0x000ea400000e0000 */
[----:B--2---:R-:W-:Y:S01]  /*0090*/  R2UR UR17, R0 ;  /* 0x00000000001172ca */ /* 0x004fe200000e0000 */
[----:B-1----:R-:W-:-:S14]  /*00a0*/  BRA.U UP0, `(.L_x_0) ;  /* 0x0000000100307547 */ /* 0x002fdc000b800000 */
[----:B------:R-:W1:Y:S02]  /*00b0*/  LDCU.64 UR4, c[0x0][0x888] ;  /* 0x00011100ff0477ac */ /* 0x000e640008000a00 */
[----:B-1----:R-:W-:-:S04]  /*00c0*/  UISETP.NE.U32.AND UP0, UPT, UR4, URZ, UPT ;  /* 0x000000ff0400728c */ /* 0x002fc8000bf05070 */
[----:B------:R-:W-:-:S09]  /*00d0*/  UISETP.NE.AND.EX UP0, UPT, UR5, URZ, UPT, UP0 ;  /* 0x000000ff0500728c */ /* 0x000fd2000bf05300 */
[----:B------:R-:W-:Y:S05]  /*00e0*/  BRA.U !UP0, `(.L_x_1) ;  /* 0x0000000108147547 */ /* 0x000fea000b800000 */
[----:B------:R-:W1:Y:S01]  /*00f0*/  LDC.64 R2, c[0x0][0x888] ;  /* 0x00022200ff027b82 */ /* 0x000e620000000a00 */
[----:B------:R-:W1:Y:S02]  /*0100*/  LDCU.64 UR4, c[0x0][0x358] ;  /* 0x00006b00ff0477ac */ /* 0x000e640008000a00 */
[----:B-1----:R1:W5:Y:S01]  /*0110*/  LDG.E R41, desc[UR4][R2.64] ;  /* 0x0000000402297981 */ /* 0x002362000c1e1900 */
[----:B------:R-:W-:Y:S01]  /*0120*/  HFMA2 R81, -RZ, RZ, 0, 5.9604644775390625e-08 ;  /* 0x00000001ff517431 */ /* 0x000fe200000001ff */
[----:B------:R-:W-:Y:S05]  /*0130*/  BRA `(.L_x_0) ;  /* 0x00000000000c7947 */ /* 0x000fea0003800000 */
.L_x_1:
[----:B------:R-:W1:Y:S01]  /*0140*/  LDCU UR4, c[0x0][0x880] ;  /* 0x00011000ff0477ac */ /* 0x000e620008000800 */
[----:B------:R-:W-:Y:S01]  /*0150*/  HFMA2 R81, -RZ, RZ, 0, 5.9604644775390625e-08 ;  /* 0x00000001ff517431 */ /* 0x000fe200000001ff */
[----:B-1----:R-:W-:-:S07]  /*0160*/  MOV R41, UR4 ;  /* 0x0000000400297c02 */ /* 0x002fce0008000f00 */
.L_x_0:
[----:B------:R-:W2:Y:S02]  /*0170*/  LDCU.64 UR4, c[0x0][0x8b0] ;  /* 0x00011600ff0477ac */ /* 0x000ea40008000a00 */
[----:B--2---:R-:W-:-:S04]  /*0180*/  UISETP.NE.U32.AND UP0, UPT, UR4, URZ, UPT ;  /* 0x000000ff0400728c */ /* 0x004fc8000bf05070 */
[----:B------:R-:W-:-:S09]  /*0190*/  UISETP.NE.AND.EX UP0, UPT, UR5, URZ, UPT, UP0 ;  /* 0x000000ff0500728c */ /* 0x000fd2000bf05300 */
[----:B------:R-:W-:Y:S05]  /*01a0*/  BRA.U UP0, `(.L_x_2) ;  /* 0x0000000100287547 */ /* 0x000fea000b800000 */
[----:B------:R-:W2:Y:S02]  /*01b0*/  LDCU.64 UR4, c[0x0][0x8a8] ;  /* 0x00011500ff0477ac */ /* 0x000ea40008000a00 */
[----:B--2---:R-:W-:-:S04]  /*01c0*/  UISETP.NE.U32.AND UP0, UPT, UR4, URZ, UPT ;  /* 0x000000ff0400728c */ /* 0x004fc8000bf05070 */
[----:B------:R-:W-:-:S09]  /*01d0*/  UISETP.NE.AND.EX UP0, UPT, UR5, URZ, UPT, UP0 ;  /* 0x000000ff0500728c */ /* 0x000fd2000bf05300 */
[----:B------:R-:W-:Y:S05]  /*01e0*/  BRA.U !UP0, `(.L_x_3) ;  /* 0x0000000108107547 */ /* 0x000fea000b800000 */
[----:B------:R-:W2:Y:S01]  /*01f0*/  LDC.64 R38, c[0x0][0x8a8] ;  /* 0x00022a00ff267b82 */ /* 0x000ea20000000a00 */
[----:B------:R-:W2:Y:S02]  /*0200*/  LDCU.64 UR4, c[0x0][0x358] ;  /* 0x00006b00ff0477ac */ /* 0x000ea40008000a00 */
[----:B--2---:R2:W5:Y:S01]  /*0210*/  LDG.E R38, desc[UR4][R38.64] ;  /* 0x0000000426267981 */ /* 0x004562000c1e1900 */
[----:B------:R-:W-:Y:S05]  /*0220*/  BRA `(.L_x_2) ;  /* 0x0000000000087947 */ /* 0x000fea0003800000 */
.L_x_3:
[----:B------:R-:W2:Y:S02]  /*0230*/  LDCU UR4, c[0x0][0x8a0] ;  /* 0x00011400ff0477ac */ /* 0x000ea40008000800 */
[----:B--2---:R-:W-:Y:S02]  /*0240*/  MOV R38, UR4 ;  /* 0x0000000400267c02 */ /* 0x004fe40008000f00 */
.L_x_2:
[----:B------:R-:W-:Y:S01]  /*0250*/  IMAD.U32 R0, RZ, RZ, UR17 ;  /* 0x00000011ff007e24 */ /* 0x000fe2000f8e00ff */
[----:B------:R-:W-:Y:S04]  /*0260*/  BSSY.RECONVERGENT B0, `(.L_x_4) ;  /* 0x000000c000007945 */ /* 0x000fe80003800200 */
[C---:B------:R-:W-:Y:S02]  /*0270*/  ISETP.NE.OR P1, PT, R0.reuse, 0x1, !P3 ;  /* 0x000000010000780c */ /* 0x040fe40005f25670 */
[----:B------:R-:W-:-:S11]  /*0280*/  ISETP.NE.OR P0, PT, R0, 0x3, !P3 ;  /* 0x000000030000780c */ /* 0x000fd60005f05670 */
[----:B------:R-:W-:Y:S05]  /*0290*/  @P1 BRA `(.L_x_5) ;  /* 0x0000000000201947 */ /* 0x000fea0003800000 */
[----:B------:R-:W3:Y:S02]  /*02a0*/  LDCU.64 UR4, c[0x0][0x348] ;  /* 0x00006900ff0477ac */ /* 0x000ee40008000a00 */
[----:B---3--:R-:W-:Y:S02]  /*02b0*/  UIADD3 UR6, UP1, UPT, UR4, 0x80, URZ ;  /* 0x0000008004067890 */ /* 0x008fe4000ff3e0ff */
[----:B------:R-:W-:Y:S02]  /*02c0*/  UIADD3 UR4, UP0, UPT, UR4, 0x180, URZ ;  /* 0x0000018004047890 */ /* 0x000fe4000ff1e0ff */
[----:B------:R-:W-:Y:S02]  /*02d0*/  UIADD3.X UR7, UPT, UPT, URZ, UR5, URZ, UP1, !UPT ;  /* 0x00000005ff077290 */ /* 0x000fe40008ffe4ff */
[----:B------:R-:W-:-:S07]  /*02e0*/  UIADD3.X UR5, UPT, UPT, URZ, UR5, URZ, UP0, !UPT ;  /* 0x00000005ff057290 */ /* 0x000fce00087fe4ff */
[----:B------:R3:W-:Y:S02]  /*02f0*/  UTMACCTL.PF [UR6] ;  /* 0x00000000060079b9 */ /* 0x0007e40008040000 */
[----:B------:R3:W-:Y:S02]  /*0300*/  UTMACCTL.PF [UR4] ;  /* 0x00000000040079b9 */ /* 0x0007e40008040000 */
[----:B---3--:R-:W-:Y:S01]  /*0310*/  NOP ;  /* 0x0000000000007918 */ /* 0x008fe20000000000 */
.L_x_5:
[----:B------:R-:W-:Y:S05]  /*0320*/  BSYNC.RECONVERGENT B0 ;  /* 0x0000000000007941 */ /* 0x000fea0003800200 */
.L_x_4:
[----:B------:R-:W-:Y:S04]  /*0330*/  BSSY.RECONVERGENT B0, `(.L_x_6) ;  /* 0x000000a000007945 */ /* 0x000fe80003800200 */
        /* <DEDUP_REMOVED lines=9> */
.L_x_7:
[----:B------:R-:W-:Y:S05]  /*03d0*/  BSYNC.RECONVERGENT B0 ;  /* 0x0000000000007941 */ /* 0x000fea0003800200 */
.L_x_6:
[----:B------:R-:W3:Y:S01]  /*03e0*/  LDCU.64 UR4, c[0x0][0x888] ;  /* 0x00011100ff0477ac */ /* 0x000ee20008000a00 */
[----:B------:R-:W-:Y:S02]  /*03f0*/  UISETP.EQ.U32.AND UP1, UPT, UR8, URZ, UPT ;  /* 0x000000ff0800728c */ /* 0x000fe4000bf22070 */
[----:B------:R-:W-:Y:S02]  /*0400*/  UPLOP3.LUT UP3, UPT, UPT, UPT, UPT, 0x80, 0x8 ;  /* 0x000000000008789c */ /* 0x000fe40003f6f070 */
[----:B---3--:R-:W-:-:S04]  /*0410*/  UISETP.NE.U32.AND UP0, UPT, UR4, URZ, UPT ;  /* 0x000000ff0400728c */ /* 0x008fc8000bf05070 */
[----:B------:R-:W-:-:S04]  /*0420*/  UISETP.NE.AND.EX UP0, UPT, UR5, URZ, UPT, UP0 ;  /* 0x000000ff0500728c */ /* 0x000fc8000bf05300 */
[----:B------:R-:W-:-:S04]  /*0430*/  UISETP.EQ.OR.EX UP2, UPT, UR9, URZ, !UP0, UP1 ;  /* 0x000000ff0900728c */ /* 0x000fc8000c742710 */
[----:B------:R-:W-:-:S06]  /*0440*/  UP2UR UR4, UPR, URZ, 0x4 ;  /* 0x00000004ff047883 */ /* 0x000fcc0008000000 */
[----:B------:R-:W-:Y:S01]  /*0450*/  MOV R85, UR4 ;  /* 0x0000000400557c02 */ /* 0x000fe20008000f00 */
[----:B------:R-:W-:Y:S06]  /*0460*/  BRA.U !UP2, `(.L_x_8) ;  /* 0x000000010a207547 */ /* 0x000fec000b800000 */
[----:B------:R-:W-:Y:S01]  /*0470*/  UISETP.NE.U32.AND UP1, UPT, UR8, URZ, UPT ;  /* 0x000000ff0800728c */ /* 0x000fe2000bf25070 */
[----:B-----5:R-:W-:Y:S01]  /*0480*/  FSETP.NEU.AND P0, PT, R41, RZ, PT ;  /* 0x000000ff2900720b */ /* 0x020fe20003f0d000 */
[----:B------:R-:W-:Y:S02]  /*0490*/  USEL UR4, URZ, 0xffffffff, UP0 ;  /* 0xffffffffff047887 */ /* 0x000fe40008000000 */
[----:B------:R-:W-:-:S10]  /*04a0*/  UISETP.NE.AND.EX UP1, UPT, UR9, URZ, UPT, UP1 ;  /* 0x000000ff0900728c */ /* 0x000fd4000bf25310 */
[----:B------:R-:W-:Y:S01]  /*04b0*/  VOTEU.ANY UP0, P0 ;  /* 0x0000000000ff7886 */ /* 0x000fe20000000100 */
[----:B------:R-:W-:-:S04]  /*04c0*/  @!UP1 USEL UR4, URZ, 0xffffffff, UP0 ;  /* 0xffffffffff049887 */ /* 0x000fc80008000000 */
[----:B------:R-:W-:-:S04]  /*04d0*/  ULOP3.LUT UR4, UR4, 0x1, URZ, 0xc0, !UPT ;  /* 0x0000000104047892 */ /* 0x000fc8000f8ec0ff */
[----:B------:R-:W-:-:S11]  /*04e0*/  UISETP.NE.U32.AND UP3, UPT, UR4, 0x1, UPT ;  /* 0x000000010400788c */ /* 0x000fd6000bf65070 */
.L_x_8:
[----:B-1----:R-:W1:Y:S01]  /*04f0*/  SHFL.IDX PT, R2, R82, RZ, 0x1f ;  /* 0x00001fff52027589 */ /* 0x002e6200000e0000 */
[----:B------:R-:W-:-:S04]  /*0500*/  UISETP.NE.AND UP0, UPT, UR17, 0x2, UPT ;  /* 0x000000021100788c */ /* 0x000fc8000bf05270 */
[----:B------:R-:W-:Y:S01]  /*0510*/  USEL UR48, URZ, 0x1, UP0 ;  /* 0x00000001ff307887 */ /* 0x000fe20008000000 */
[----:B-1----:R-:W-:-:S13]  /*0520*/  ISETP.NE.AND P0, PT, R2, RZ, PT ;  /* 0x000000ff0200720c */ /* 0x002fda0003f05270 */
[----:B------:R-:W-:Y:S05]  /*0530*/  @P0 BRA `(.L_x_9) ;  /* 0x0000000000580947 */ /* 0x000fea0003800000 */
[----:B------:R-:W1:Y:S01]  /*0540*/  S2UR UR4, SR_CgaCtaId ;  /* 0x00000000000479c3 */ /* 0x000e620000008800 */
[----:B------:R-:W-:Y:S01]  /*0550*/  UMOV UR5, 0x400 ;  /* 0x0000040000057882 */ /* 0x000fe20000000000 */
[----:B------:R-:W-:Y:S01]  /*0560*/  UMOV UR8, 0x1 ;  /* 0x0000000100087882 */ /* 0x000fe20000000000 */
[----:B------:R-:W-:Y:S01]  /*0570*/  UMOV UR6, 0x2 ;  /* 0x0000000200067882 */ /* 0x000fe20000000000 */
[----:B------:R-:W-:-:S04]  /*0580*/  UIADD3 UR8, UPT, UPT, -UR8, 0x100000, URZ ;  /* 0x0010000008087890 */ /* 0x000fc8000fffe1ff */
[----:B------:R-:W-:Y:S02]  /*0590*/  USHF.L.U32 UR9, UR8, 0xb, URZ ;  /* 0x0000000b08097899 */ /* 0x000fe400080006ff */
[----:B------:R-:W-:Y:S02]  /*05a0*/  USHF.L.U32 UR8, UR8, 0x1, URZ ;  /* 0x0000000108087899 */ /* 0x000fe400080006ff */
[----:B------:R-:W-:-:S04]  /*05b0*/  UIADD3 UR6, UPT, UPT, -UR6, 0x100000, URZ ;  /* 0x0010000006067890 */ /* 0x000fc8000fffe1ff */
[----:B------:R-:W-:Y:S02]  /*05c0*/  USHF.L.U32 UR7, UR6, 0xb, URZ ;  /* 0x0000000b06077899 */ /* 0x000fe400080006ff */
[----:B------:R-:W-:Y:S01]  /*05d0*/  USHF.L.U32 UR6, UR6, 0x1, URZ ;  /* 0x0000000106067899 */ /* 0x000fe200080006ff */
[----:B------:R-:W-:Y:S01]  /*05e0*/  ELECT P0, URZ, PT ;  /* 0x0000000000ff782f */ /* 0x000fe20003800000 */
[----:B-1----:R-:W-:Y:S01]  /*05f0*/  ULEA UR4, UR4, UR5, 0x18 ;  /* 0x0000000504047291 */ /* 0x002fe2000f8ec0ff */
[----:B------:R-:W1:Y:S11]  /*0600*/  FENCE.VIEW.ASYNC.S ;  /* 0x00000000000073c6 */ /* 0x000e760000000000 */
[----:B-1----:R1:W3:Y:S01]  /*0610*/  SYNCS.EXCH.64 URZ, [UR4], UR8 ;  /* 0x0000000804ff75b2 */ /* 0x0022e20008000100 */
[----:B------:R1:W4:Y:S01]  /*0620*/  SYNCS.EXCH.64 URZ, [UR4+0x20], UR6 ;  /* 0x0000200604ff75b2 */ /* 0x0003220008000100 */
[----:B------:R1:W1:Y:S01]  /*0630*/  SYNCS.EXCH.64 URZ, [UR4+0x8], UR8 ;  /* 0x0000080804ff75b2 */ /* 0x0002620008000100 */
[----:B------:R1:W1:Y:S01]  /*0640*/  SYNCS.EXCH.64 URZ, [UR4+0x28], UR6 ;  /* 0x0000280604ff75b2 */ /* 0x0002620008000100 */
[----:B------:R1:W1:Y:S01]  /*0650*/  SYNCS.EXCH.64 URZ, [UR4+0x10], UR8 ;  /* 0x0000100804ff75b2 */ /* 0x0002620008000100 */
[----:B------:R1:W1:Y:S01]  /*0660*/  SYNCS.EXCH.64 URZ, [UR4+0x30], UR6 ;  /* 0x0000300604ff75b2 */ /* 0x0002620008000100 */
[----:B------:R1:W1:Y:S01]  /*0670*/  SYNCS.EXCH.64 URZ, [UR4+0x18], UR8 ;  /* 0x0000180804ff75b2 */ /* 0x0002620008000100 */
[----:B------:R1:W1:Y:S01]  /*0680*/  SYNCS.EXCH.64 URZ, [UR4+0x38], UR6 ;  /* 0x0000380604ff75b2 */ /* 0x0002620008000100 */
[----:B------:R-:W-:Y:S01]  /*0690*/  NOP ;  /* 0x0000000000007918 */ /* 0x000fe20000000000 */
.L_x_9:
[----:B------:R-:W2:Y:S01]  /*06a0*/  SHFL.IDX PT, R2, R82, RZ, 0x1f ;  /* 0x00001fff52027589 */ /* 0x000ea200000e0000 */
[----:B------:R-:W-:Y:S01]  /*06b0*/  NOP ;  /* 0x0000000000007918 */ /* 0x000fe20000000000 */
[----:B--2---:R-:W-:-:S13]  /*06c0*/  ISETP.NE.AND P0, PT, R2, 0x1, PT ;  /* 0x000000010200780c */ /* 0x004fda0003f05270 */
[----:B------:R-:W-:Y:S05]  /*06d0*/  @P0 BRA `(.L_x_10) ;  /* 0x0000000000580947 */ /* 0x000fea0003800000 */
[----:B-1----:R-:W1:Y:S01]  /*06e0*/  S2UR UR4, SR_CgaCtaId ;  /* 0x00000000000479c3 */ /* 0x002e620000008800 */
        /* <DEDUP_REMOVED lines=12> */
[----:B-1----:R2:W1:Y:S01]  /*07b0*/  SYNCS.EXCH.64 URZ, [UR4+0x40], UR8 ;  /* 0x0000400804ff75b2 */ /* 0x0024620008000100 */
[----:B------:R2:W1:Y:S01]  /*07c0*/  SYNCS.EXCH.64 URZ, [UR4+0x60], UR6 ;  /* 0x0000600604ff75b2 */ /* 0x0004620008000100 */
[----:B------:R2:W1:Y:S01]  /*07d0*/  SYNCS.EXCH.64 URZ, [UR4+0x48], UR8 ;  /* 0x0000480804ff75b2 */ /* 0x0004620008000100 */
[----:B------:R2:W1:Y:S01]  /*07e0*/  SYNCS.EXCH.64 URZ, [UR4+0x68], UR6 ;  /* 0x0000680604ff75b2 */ /* 0x0004620008000100 */
[----:B------:R2:W1:Y:S01]  /*07f0*/  SYNCS.EXCH.64 URZ, [UR4+0x50], UR8 ;  /* 0x0000500804ff75b2 */ /* 0x0004620008000100 */
[----:B------:R2:W1:Y:S01]  /*0800*/  SYNCS.EXCH.64 URZ, [UR4+0x70], UR6 ;  /* 0x0000700604ff75b2 */ /* 0x0004620008000100 */
[----:B------:R2:W1:Y:S01]  /*0810*/  SYNCS.EXCH.64 URZ, [UR4+0x58], UR8 ;  /* 0x0000580804ff75b2 */ /* 0x0004620008000100 */
[----:B------:R2:W1:Y:S02]  /*0820*/  SYNCS.EXCH.64 URZ, [UR4+0x78], UR6 ;  /* 0x0000780604ff75b2 */ /* 0x0004640008000100 */
[----:B--2---:R-:W-:Y:S01]  /*0830*/  NOP ;  /* 0x0000000000007918 */ /* 0x004fe20000000000 */
.L_x_10:
[----:B------:R-:W2:Y:S01]  /*0840*/  SHFL.IDX PT, R2, R82, RZ, 0x1f ;  /* 0x00001fff52027589 */ /* 0x000ea200000e0000 */
[----:B------:R-:W-:Y:S01]  /*0850*/  NOP ;  /* 0x0000000000007918 */ /* 0x000fe20000000000 */
[----:B--2---:R-:W-:-:S13]  /*0860*/  ISETP.NE.AND P0, PT, R2, 0x3, PT ;  /* 0x000000030200780c */ /* 0x004fda0003f05270 */
[----:B------:R-:W-:Y:S05]  /*0870*/  @P0 BRA `(.L_x_11) ;  /* 0x0000000000300947 */ /* 0x000fea0003800000 */
[----:B-1----:R-:W1:Y:S01]  /*0880*/  S2UR UR6, SR_CgaCtaId ;  /* 0x00000000000679c3 */ /* 0x002e620000008800 */
[----:B------:R-:W-:Y:S01]  /*0890*/  UMOV UR4, 0x400 ;  /* 0x0000040000047882 */ /* 0x000fe20000000000 */
[----:B------:R-:W-:Y:S01]  /*08a0*/  UMOV UR5, 0x20 ;  /* 0x0000002000057882 */ /* 0x000fe20000000000 */
[----:B------:R-:W-:Y:S01]  /*08b0*/  ELECT P0, URZ, PT ;  /* 0x0000000000ff782f */ /* 0x000fe20003800000 */
[----:B-1----:R-:W-:Y:S02]  /*08c0*/  ULEA UR6, UR6, UR4, 0x18 ;  /* 0x0000000406067291 */ /* 0x002fe4000f8ec0ff */
[----:B------:R-:W-:-:S04]  /*08d0*/  UIADD3 UR4, UPT, UPT, -UR5, 0x100000, URZ ;  /* 0x0010000005047890 */ /* 0x000fc8000fffe1ff */
[----:B------:R-:W-:Y:S02]  /*08e0*/  USHF.L.U32 UR5, UR4, 0xb, URZ ;  /* 0x0000000b04057899 */ /* 0x000fe400080006ff */
[----:B------:R-:W-:Y:S01]  /*08f0*/  USHF.L.U32 UR4, UR4, 0x1, URZ ;  /* 0x0000000104047899 */ /* 0x000fe200080006ff */
[----:B------:R-:W1:Y:S11]  /*0900*/  FENCE.VIEW.ASYNC.S ;  /* 0x00000000000073c6 */ /* 0x000e760000000000 */
[----:B-1----:R2:W1:Y:S01]  /*0910*/  SYNCS.EXCH.64 URZ, [UR6+0x80], UR4 ;  /* 0x0000800406ff75b2 */ /* 0x0024620008000100 */
[----:B------:R2:W1:Y:S02]  /*0920*/  SYNCS.EXCH.64 URZ, [UR6+0x88], UR4 ;  /* 0x0000880406ff75b2 */ /* 0x0004640008000100 */
[----:B--2---:R-:W-:Y:S01]  /*0930*/  NOP ;  /* 0x0000000000007918 */ /* 0x004fe20000000000 */
.L_x_11:
[----:B------:R-:W2:Y:S01]  /*0940*/  SHFL.IDX PT, R2, R82, RZ, 0x1f ;  /* 0x00001fff52027589 */ /* 0x000ea200000e0000 */
[----:B------:R-:W-:Y:S01]  /*0950*/  NOP ;  /* 0x0000000000007918 */ /* 0x000fe20000000000 */
[----:B--2---:R-:W-:-:S13]  /*0960*/  ISETP.NE.AND P0, PT, R2, 0x4, PT ;  /* 0x000000040200780c */ /* 0x004fda0003f05270 */
[----:B------:R-:W-:Y:S05]  /*0970*/  @P0 BRA `(.L_x_12) ;  /* 0x00000000004c0947 */ /* 0x000fea0003800000 */
[----:B-1----:R-:W1:Y:S01]  /*0980*/  S2UR UR6, SR_CgaCtaId ;  /* 0x00000000000679c3 */ /* 0x002e620000008800 */
[----:B------:R-:W-:Y:S01]  /*0990*/  UMOV UR4, 0x1e0 ;  /* 0x000001e000047882 */ /* 0x000fe20000000000 */
[----:B------:R-:W-:Y:S01]  /*09a0*/  UMOV UR5, 0x400 ;  /* 0x0000040000057882 */ /* 0x000fe20000000000 */
[----:B------:R-:W-:Y:S01]  /*09b0*/  USEL UR4, UR4, 0x1a0, UP3 ;  /* 0x000001a004047887 */ /* 0x000fe20009800000 */
[----:B------:R-:W-:Y:S01]  /*09c0*/  UMOV UR8, 0x1 ;  /* 0x0000000100087882 */ /* 0x000fe20000000000 */
[----:B------:R-:W-:Y:S01]  /*09d0*/  ELECT P0, URZ, PT ;  /* 0x0000000000ff782f */ /* 0x000fe20003800000 */
[----:B------:R-:W-:-:S04]  /*09e0*/  UIADD3 UR8, UPT, UPT, -UR8, 0x100000, URZ ;  /* 0x0010000008087890 */ /* 0x000fc8000fffe1ff */
[----:B------:R-:W-:Y:S02]  /*09f0*/  USHF.L.U32 UR9, UR8, 0xb, URZ ;  /* 0x0000000b08097899 */ /* 0x000fe400080006ff */
[----:B------:R-:W-:Y:S02]  /*0a00*/  USHF.L.U32 UR8, UR8, 0x1, URZ ;  /* 0x0000000108087899 */ /* 0x000fe400080006ff */
[----:B-1----:R-:W-:Y:S02]  /*0a10*/  ULEA UR6, UR6, UR5, 0x18 ;  /* 0x0000000506067291 */ /* 0x002fe4000f8ec0ff */
[----:B------:R-:W-:-:S04]  /*0a20*/  UIADD3 UR4, UPT, UPT, -UR4, 0x100000, URZ ;  /* 0x0010000004047890 */ /* 0x000fc8000fffe1ff */
[----:B------:R-:W-:Y:S02]  /*0a30*/  USHF.L.U32 UR5, UR4, 0xb, URZ ;  /* 0x0000000b04057899 */ /* 0x000fe400080006ff */
[----:B------:R-:W-:Y:S01]  /*0a40*/  USHF.L.U32 UR4, UR4, 0x1, URZ ;  /* 0x0000000104047899 */ /* 0x000fe200080006ff */
[----:B------:R-:W1:Y:S03]  /*0a50*/  FENCE.VIEW.ASYNC.S ;  /* 0x00000000000073c6 */ /* 0x000e660000000000 */
[----:B-1----:R2:W1:Y:S08]  /*0a60*/  SYNCS.EXCH.64 URZ, [UR6+0x90], UR8 ;  /* 0x0000900806ff75b2 */ /* 0x0024700008000100 */
[----:B------:R2:W1:Y:S01]  /*0a70*/  SYNCS.EXCH.64 URZ, [UR6+0xa0], UR4 ;  /* 0x0000a00406ff75b2 */ /* 0x0004620008000100 */
[----:B------:R2:W1:Y:S01]  /*0a80*/  SYNCS.EXCH.64 URZ, [UR6+0x98], UR8 ;  /* 0x0000980806ff75b2 */ /* 0x0004620008000100 */
[----:B------:R2:W1:Y:S02]  /*0a90*/  SYNCS.EXCH.64 URZ, [UR6+0xa8], UR4 ;  /* 0x0000a80406ff75b2 */ /* 0x0004640008000100 */
[----:B--2---:R-:W-:Y:S01]  /*0aa0*/  NOP ;  /* 0x0000000000007918 */ /* 0x004fe20000000000 */
.L_x_12:
        /* <DEDUP_REMOVED lines=26> */
.L_x_13:
[----:B------:R-:W2:Y:S01]  /*0c50*/  SHFL.IDX PT, R2, R82, RZ, 0x1f ;  /* 0x00001fff52027589 */ /* 0x000ea200000e0000 */
[----:B------:R-:W-:Y:S01]  /*0c60*/  NOP ;  /* 0x0000000000007918 */ /* 0x000fe20000000000 */
[----:B--2---:R-:W-:-:S13]  /*0c70*/  ISETP.NE.AND P0, PT, R2, 0x3, PT ;  /* 0x000000030200780c */ /* 0x004fda0003f05270 */
[----:B------:R-:W-:Y:S05]  /*0c80*/  @P0 BRA `(.L_x_14) ;  /* 0x0000000000380947 */ /* 0x000fea0003800000 */
[----:B------:R-:W2:Y:S01]  /*0c90*/  S2UR UR5, SR_CgaCtaId ;  /* 0x00000000000579c3 */ /* 0x000ea20000008800 */
[----:B-1----:R-:W-:Y:S01]  /*0ca0*/  UMOV UR4, 0x400 ;  /* 0x0000040000047882 */ /* 0x002fe20000000000 */
[----:B------:R-:W-:Y:S01]  /*0cb0*/  UMOV UR6, 0x20 ;  /* 0x0000002000067882 */ /* 0x000fe20000000000 */
[----:B------:R-:W-:Y:S01]  /*0cc0*/  ELECT P0, URZ, PT ;  /* 0x0000000000ff782f */ /* 0x000fe20003800000 */
[----:B------:R-:W-:-:S04]  /*0cd0*/  UIADD3 UR6, UPT, UPT, -UR6, 0x100000, URZ ;  /* 0x0010000006067890 */ /* 0x000fc8000fffe1ff */
[----:B------:R-:W-:Y:S02]  /*0ce0*/  USHF.L.U32 UR7, UR6, 0xb, URZ ;  /* 0x0000000b06077899 */ /* 0x000fe400080006ff */
[----:B------:R-:W-:Y:S02]  /*0cf0*/  USHF.L.U32 UR6, UR6, 0x1, URZ ;  /* 0x0000000106067899 */ /* 0x000fe400080006ff */
[----:B--2---:R-:W-:Y:S01]  /*0d00*/  ULEA UR4, UR5, UR4, 0x18 ;  /* 0x0000000405047291 */ /* 0x004fe2000f8ec0ff */
[----:B------:R-:W1:Y:S11]  /*0d10*/  FENCE.VIEW.ASYNC.S ;  /* 0x00000000000073c6 */ /* 0x000e760000000000 */
[----:B-1----:R2:W1:Y:S01]  /*0d20*/  SYNCS.EXCH.64 URZ, [UR4+0xf0], UR6 ;  /* 0x0000f00604ff75b2 */ /* 0x0024620008000100 */
[----:B------:R2:W1:Y:S01]  /*0d30*/  SYNCS.EXCH.64 URZ, [UR4+0x100], UR6 ;  /* 0x0001000604ff75b2 */ /* 0x0004620008000100 */
[----:B------:R2:W1:Y:S01]  /*0d40*/  SYNCS.EXCH.64 URZ, [UR4+0xf8], UR6 ;  /* 0x0000f80604ff75b2 */ /* 0x0004620008000100 */
[----:B------:R2:W1:Y:S02]  /*0d50*/  SYNCS.EXCH.64 URZ, [UR4+0x108], UR6 ;  /* 0x0001080604ff75b2 */ /* 0x0004640008000100 */
[----:B--2---:R-:W-:Y:S01]  /*0d60*/  NOP ;  /* 0x0000000000007918 */ /* 0x004fe20000000000 */
.L_x_14:
[----:B-1----:R-:W1:Y:S01]  /*0d70*/  LDCU UR4, c[0x0][0x36c] ;  /* 0x00006d80ff0477ac */ /* 0x002e620008000800 */
[----:B------:R-:W-:Y:S01]  /*0d80*/  ISETP.NE.OR P3, PT, R0, 0x2, !P3 ;  /* 0x000000020000780c */ /* 0x000fe20005f65670 */
[----:B------:R-:W-:Y:S01]  /*0d90*/  NOP ;  /* 0x0000000000007918 */ /* 0x000fe20000000000 */
[----:B------:R-:W-:Y:S01]  /*0da0*/  LOP3.LUT R0, R94, 0x1f, RZ, 0xc0, !PT ;  /* 0x0000001f5e007812 */ /* 0x000fe200078ec0ff */
[----:B------:R-:W-:Y:S02]  /*0db0*/  UISETP.NE.AND UP4, UPT, UR17, URZ, UPT ;  /* 0x000000ff1100728c */ /* 0x000fe4000bf85270 */
[----:B-1----:R-:W-:-:S09]  /*0dc0*/  UISETP.EQ.U32.AND UP5, UPT, UR4, 0x1, UPT ;  /* 0x000000010400788c */ /* 0x002fd2000bfa2070 */
[----:B------:R-:W-:Y:S05]  /*0dd0*/  BRA.U !UP5, `(.L_x_15) ;  /* 0x000000010d087547 */ /* 0x000fea000b800000 */
[----:B---34-:R-:W-:Y:S01]  /*0de0*/  UCGABAR_ARV ;  /* 0x00000000000079c7 */ /* 0x018fe20008000000 */
[----:B------:R-:W-:Y:S05]  /*0df0*/  BRA `(.L_x_16) ;  /* 0x0000000000047947 */ /* 0x000fea0003800000 */
.L_x_15:
[----:B---34-:R-:W-:Y:S01]  /*0e00*/  NOP ;  /* 0x0000000000007918 */ /* 0x018fe20000000000 */
.L_x_16:
[----:B------:R-:W1:Y:S01]  /*0e10*/  S2UR UR7, SR_CTAID.X ;  /* 0x00000000000779c3 */ /* 0x000e620000002500 */
[----:B------:R-:W-:-:S05]  /*0e20*/  CS2R.32 R84, SR_CgaSize ;  /* 0x0000000000547805 */ /* 0x000fca0000008a00 */
[----:B------:R-:W-:-:S05]  /*0e30*/  IMAD R84, R84, -0xa0, RZ ;  /* 0xffffff6054547824 */ /* 0x000fca00078e02ff */
[----:B------:R-:W-:-:S14]  /*0e40*/  R2UR UR5, R84 ;  /* 0x00000000540572ca */ /* 0x000fdc00000e0000 */
[----:B------:R-:W2:Y:S01]  /*0e50*/  LDCU UR5, c[0x0][UR5+0x2b0] ;  /* 0x00005600050577ac */ /* 0x000ea20008000800 */
[----:B------:R-:W-:-:S05]  /*0e60*/  CS2R.32 R84, SR_CgaSize ;  /* 0x0000000000547805 */ /* 0x000fca0000008a00 */
[----:B------:R-:W-:-:S05]  /*0e70*/  IMAD R84, R84, -0xa0, RZ ;  /* 0xffffff6054547824 */ /* 0x000fca00078e02ff */
[----:B------:R-:W-:-:S14]  /*0e80*/  R2UR UR4, R84 ;  /* 0x00000000540472ca */ /* 0x000fdc00000e0000 */
[----:B------:R-:W3:Y:S01]  /*0e90*/  LDCU UR4, c[0x0][UR4+0x2b4] ;  /* 0x00005680040477ac */ /* 0x000ee20008000800 */
[----:B------:R-:W4:Y:S01]  /*0ea0*/  S2UR UR8, SR_CTAID.Y ;  /* 0x00000000000879c3 */ /* 0x000f220000002600 */
[----:B------:R-:W-:-:S05]  /*0eb0*/  CS2R.32 R84, SR_CgaSize ;  /* 0x0000000000547805 */ /* 0x000fca0000008a00 */
[----:B------:R-:W-:-:S05]  /*0ec0*/  IMAD R84, R84, -0xa0, RZ ;  /* 0xffffff6054547824 */ /* 0x000fca00078e02ff */
[----:B------:R-:W-:-:S14]  /*0ed0*/  R2UR UR9, R84 ;  /* 0x00000000540972ca */ /* 0x000fdc00000e0000 */
[----:B------:R-:W3:Y:S01]  /*0ee0*/  LDCU UR9, c[0x0][UR9+0x2a0] ;  /* 0x00005400090977ac */ /* 0x000ee20008000800 */
[----:B------:R-:W-:-:S05]  /*0ef0*/  CS2R.32 R84, SR_CgaSize ;  /* 0x0000000000547805 */ /* 0x000fca0000008a00 */
[----:B------:R-:W-:-:S05]  /*0f00*/  IMAD R84, R84, -0xa0, RZ ;  /* 0xffffff6054547824 */ /* 0x000fca00078e02ff */
[----:B------:R-:W-:-:S14]  /*0f10*/  R2UR UR10, R84 ;  /* 0x00000000540a72ca */ /* 0x000fdc00000e0000 */
[----:B------:R-:W3:Y:S01]  /*0f20*/  LDCU UR10, c[0x0][UR10+0x2a4] ;  /* 0x000054800a0a77ac */ /* 0x000ee20008000800 */
[----:B------:R-:W3:Y:S01]  /*0f30*/  S2UR UR11, SR_CgaCtaId ;  /* 0x00000000000b79c3 */ /* 0x000ee20000008800 */
[----:B------:R-:W3:Y:S01]  /*0f40*/  LDCU UR21, c[0x0][0xb24] ;  /* 0x00016480ff1577ac */ /* 0x000ee20008000800 */
[----:B------:R-:W3:Y:S01]  /*0f50*/  LDCU UR42, c[0x0][0xb24] ;  /* 0x00016480ff2a77ac */ /* 0x000ee20008000800 */
[----:B-1----:R-:W-:-:S05]  /*0f60*/  I2FP.F32.U32 R3, UR7 ;  /* 0x0000000700037c45 */ /* 0x002fca0008201000 */
[----:B------:R-:W1:Y:S01]  /*0f70*/  S2UR UR36, SR_CTAID.Z ;  /* 0x00000000002479c3 */ /* 0x000e620000002700 */
[----:B------:R-:W1:Y:S01]  /*0f80*/  LDCU UR27, c[0x0][0xb30] ;  /* 0x00016600ff1b77ac */ /* 0x000e620008000800 */
[----:B--2---:R-:W-:Y:S01]  /*0f90*/  FMUL R3, R3, UR5 ;  /* 0x0000000503037c20 */ /* 0x004fe20008400000 */
[----:B------:R-:W-:Y:S01]  /*0fa0*/  UMOV UR16, UR7 ;  /* 0x0000000700107c82 */ /* 0x000fe20008000000 */
[----:B----4-:R-:W-:Y:S01]  /*0fb0*/  I2FP.F32.U32 R2, UR8 ;  /* 0x0000000800027c45 */ /* 0x010fe20008201000 */
[----:B------:R-:W-:-:S03]  /*0fc0*/  UMOV UR20, UR8 ;  /* 0x0000000800147c82 */ /* 0x000fc60008000000 */
[----:B------:R-:W2:Y:S01]  /*0fd0*/  F2I.U32.TRUNC.NTZ R3, R3 ;  /* 0x0000000300037305 */ /* 0x000ea2000020f000 */
[----:B---3--:R-:W-:Y:S01]  /*0fe0*/  UISETP.GE.AND UP2, UPT, UR21, 0x1, UPT ;  /* 0x000000011500788c */ /* 0x008fe2000bf46270 */
[----:B------:R-:W-:Y:S01]  /*0ff0*/  FMUL R2, R2, UR4 ;  /* 0x0000000402027c20 */ /* 0x000fe20008400000 */
[----:B------:R-:W-:-:S05]  /*1000*/  USHF.L.U32 UR28, UR11, 0xb, URZ ;  /* 0x0000000b0b1c7899 */ /* 0x000fca00080006ff */
[----:B------:R-:W3:Y:S01]  /*1010*/  F2I.U32.TRUNC.NTZ R2, R2 ;  /* 0x0000000200027305 */ /* 0x000ee2000020f000 */
[----:B--2---:R-:W-:Y:S02]  /*1020*/  R2UR UR4, R3 ;  /* 0x00000000030472ca */ /* 0x004fe400000e0000 */
[----:B---3--:R-:W-:Y:S02]  /*1030*/  R2UR UR6, R2 ;  /* 0x00000000020672ca */ /* 0x008fe400000e0000 */
[----:B------:R-:W-:-:S09]  /*1040*/  PRMT R2, RZ, 0x7610, R2 ;  /* 0x00007610ff027816 */ /* 0x000fd20000000002 */
[----:B------:R-:W-:-:S04]  /*1050*/  UIADD3 UR5, UPT, UPT, -UR4, URZ, URZ ;  /* 0x000000ff04057290 */ /* 0x000fc8000fffe1ff */
[----:B------:R-:W-:Y:S02]  /*1060*/  UIMAD UR5, UR9, UR5, UR7 ;  /* 0x00000005090572a4 */ /* 0x000fe4000f8e0207 */
[----:B------:R-:W-:-:S04]  /*1070*/  UIADD3 UR4, UPT, UPT, -UR6, URZ, URZ ;  /* 0x000000ff06047290 */ /* 0x000fc8000fffe1ff */
[----:B------:R-:W-:Y:S01]  /*1080*/  IMAD.U32 R84, RZ, RZ, UR5 ;  /* 0x00000005ff547e24 */ /* 0x000fe2000f8e00ff */
[----:B------:R-:W-:-:S06]  /*1090*/  UIMAD UR4, UR10, UR4, UR8 ;  /* 0x000000040a0472a4 */ /* 0x000fcc000f8e0208 */
[----:B------:R-:W-:Y:S01]  /*10a0*/  IMAD.U32 R83, RZ, RZ, UR4 ;  /* 0x00000004ff537e24 */ /* 0x000fe2000f8e00ff */
[----:B-1----:R-:W-:Y:S06]  /*10b0*/  BRA.U UP4, `(.L_x_17) ;  /* 0x00000001042c7547 */ /* 0x002fec000b800000 */
[----:B------:R-:W-:Y:S02]  /*10c0*/  R2UR UR5, R83 ;  /* 0x00000000530572ca */ /* 0x000fe400000e0000 */
[----:B------:R-:W-:-:S11]  /*10d0*/  R2UR UR4, R84 ;  /* 0x00000000540472ca */ /* 0x000fd600000e0000 */
[----:B------:R-:W-:Y:S02]  /*10e0*/  UISETP.NE.AND UP0, UPT, UR5, URZ, UPT ;  /* 0x000000ff0500728c */ /* 0x000fe4000bf05270 */
[----:B------:R-:W-:Y:S02]  /*10f0*/  UISETP.NE.AND UP1, UPT, UR5, 0x1, UPT ;  /* 0x000000010500788c */ /* 0x000fe4000bf25270 */
[----:B------:R-:W-:-:S04]  /*1100*/  UISETP.EQ.OR UP0, UPT, UR4, URZ, !UP0 ;  /* 0x000000ff0400728c */ /* 0x000fc8000c702670 */
[----:B------:R-:W-:Y:S02]  /*1110*/  USEL UR5, URZ, 0x1, !UP0 ;  /* 0x00000001ff057887 */ /* 0x000fe4000c000000 */
[----:B------:R-:W-:Y:S02]  /*1120*/  UISETP.NE.AND UP0, UPT, UR4, URZ, UPT ;  /* 0x000000ff0400728c */ /* 0x000fe4000bf05270 */
[----:B------:R-:W-:-:S04]  /*1130*/  USEL UR4, URZ, 0x2, UP1 ;  /* 0x00000002ff047887 */ /* 0x000fc80008800000 */
[----:B------:R-:W-:-:S04]  /*1140*/  USEL UR4, UR4, 0x2, UP0 ;  /* 0x0000000204047887 */ /* 0x000fc80008000000 */
[----:B------:R-:W-:-:S06]  /*1150*/  UIADD3 UR4, UPT, UPT, UR5, UR4, URZ ;  /* 0x0000000405047290 */ /* 0x000fcc000fffe0ff */
[----:B------:R-:W-:Y:S02]  /*1160*/  IMAD.U32 R2, RZ, RZ, UR4 ;  /* 0x00000004ff027e24 */ /* 0x000fe4000f8e00ff */
.L_x_17:
[----:B------:R-:W-:Y:S05]  /*1170*/  BRA.U !UP2, `(.L_x_18) ;  /* 0x000000010ad47547 */ /* 0x000fea000b800000 */
[----:B------:R-:W1:Y:S01]  /*1180*/  LDCU.128 UR12, c[0x0][0xb10] ;  /* 0x00016200ff0c77ac */ /* 0x000e620008000c00 */
[----:B------:R-:W2:Y:S01]  /*1190*/  LDCU UR6, c[0x0][0x370] ;  /* 0x00006e00ff0677ac */ /* 0x000ea20008000800 */
[----:B------:R-:W3:Y:S01]  /*11a0*/  LDCU UR5, c[0x0][0x374] ;  /* 0x00006e80ff0577ac */ /* 0x000ee20008000800 */
[----:B------:R-:W4:Y:S01]  /*11b0*/  LDCU UR26, c[0x0][0xb0c] ;  /* 0x00016180ff1a77ac */ /* 0x000f220008000800 */
[----:B------:R-:W4:Y:S01]  /*11c0*/  LDCU UR4, c[0x0][0xb20] ;  /* 0x00016400ff0477ac */ /* 0x000f220008000800 */
[----:B------:R-:W4:Y:S01]  /*11d0*/  LDCU.64 UR8, c[0x0][0xb28] ;  /* 0x00016500ff0877ac */ /* 0x000f220008000a00 */
[----:B-1----:R-:W-:Y:S02]  /*11e0*/  UISETP.NE.AND UP0, UPT, UR14, 0x1, UPT ;  /* 0x000000010e00788c */ /* 0x002fe4000bf05270 */
[----:B---3--:R-:W-:Y:S02]  /*11f0*/  UIMAD.WIDE.U32 UR10, UR5, UR15, URZ ;  /* 0x0000000f050a72a5 */ /* 0x008fe4000f8e00ff */
[----:B--2---:R-:W-:-:S02]  /*1200*/  UIMAD.WIDE.U32 UR22, UR6, UR12, URZ ;  /* 0x0000000c061672a5 */ /* 0x004fc4000f8e00ff */
[----:B----4-:R-:W-:Y:S02]  /*1210*/  UISETP.NE.AND UP1, UPT, UR26, 0x1, UPT ;  /* 0x000000011a00788c */ /* 0x010fe4000bf25270 */
[----:B------:R-:W-:Y:S01]  /*1220*/  UISETP.NE.AND UP2, UPT, UR21, 0x1, UPT ;  /* 0x000000011500788c */ /* 0x000fe2000bf45270 */
[----:B------:R-:W-:Y:S02]  /*1230*/  UMOV UR10, UR11 ;  /* 0x0000000b000a7c82 */ /* 0x000fe40008000000 */
[----:B------:R-:W-:Y:S01]  /*1240*/  UMOV UR22, UR23 ;  /* 0x0000001700167c82 */ /* 0x000fe20008000000 */
[----:B------:R-:W-:Y:S02]  /*1250*/  @UP0 USHF.R.U32.HI UR5, URZ, UR4, UR10 ;  /* 0x00000004ff050299 */ /* 0x000fe4000801160a */
[----:B------:R-:W-:Y:S02]  /*1260*/  UIMAD.WIDE.U32 UR24, UR20, UR15, URZ ;  /* 0x0000000f141872a5 */ /* 0x000fe4000f8e00ff */
[----:B------:R-:W-:-:S02]  /*1270*/  UIMAD.WIDE.U32 UR10, UR5, UR8, URZ ;  /* 0x00000008050a72a5 */ /* 0x000fc4000f8e00ff */
[----:B------:R-:W-:Y:S02]  /*1280*/  @UP1 USHF.R.U32.HI UR6, URZ, UR13, UR22 ;  /* 0x0000000dff061299 */ /* 0x000fe40008011616 */
[----:B------:R-:W-:Y:S02]  /*1290*/  UIMAD.WIDE.U32 UR18, UR16, UR12, URZ ;  /* 0x0000000c101272a5 */ /* 0x000fe4000f8e00ff */
[----:B------:R-:W-:Y:S01]  /*12a0*/  UIMAD.WIDE.U32 UR22, UR6, UR8, URZ ;  /* 0x00000008061672a5 */ /* 0x000fe2000f8e00ff */
[----:B------:R-:W-:Y:S01]  /*12b0*/  UMOV UR24, UR25 ;  /* 0x0000001900187c82 */ /* 0x000fe20008000000 */
[----:B------:R-:W-:Y:S01]  /*12c0*/  UMOV UR10, UR11 ;  /* 0x0000000b000a7c82 */ /* 0x000fe20008000000 */
[----:B------:R-:W-:Y:S02]  /*12d0*/  USHF.R.U32.HI UR24, URZ, UR4, UR24 ;  /* 0x00000004ff187299 */ /* 0x000fe40008011618 */
[----:B------:R-:W-:Y:S02]  /*12e0*/  @UP2 USHF.R.U32.HI UR5, URZ, UR9, UR10 ;  /* 0x00000009ff052299 */ /* 0x000fe4000801160a */
[----:B------:R-:W-:Y:S01]  /*12f0*/  UMOV UR7, UR23 ;  /* 0x0000001700077c82 */ /* 0x000fe20008000000 */
[----:B------:R-:W-:Y:S01]  /*1300*/  UMOV UR18, UR19 ;  /* 0x0000001300127c82 */ /* 0x000fe20008000000 */
[----:B------:R-:W-:-:S02]  /*1310*/  @UP2 USHF.R.U32.HI UR6, URZ, UR9, UR7 ;  /* 0x00000009ff062299 */ /* 0x000fc40008011607 */
[----:B------:R-:W-:Y:S02]  /*1320*/  USHF.R.U32.HI UR18, URZ, UR13, UR18 ;  /* 0x0000000dff127299 */ /* 0x000fe40008011612 */
[----:B------:R-:W-:Y:S02]  /*1330*/  USEL UR4, UR20, UR24, !UP0 ;  /* 0x0000001814047287 */ /* 0x000fe4000c000000 */
[----:B------:R-:W-:Y:S02]  /*1340*/  UIMAD UR7, UR5, UR21, URZ ;  /* 0x00000015050772a4 */ /* 0x000fe4000f8e02ff */
[----:B------:R-:W-:Y:S02]  /*1350*/  USEL UR5, UR16, UR18, !UP1 ;  /* 0x0000001210057287 */ /* 0x000fe4000c800000 */
[----:B------:R-:W-:Y:S02]  /*1360*/  UIMAD UR12, UR6, UR21, URZ ;  /* 0x00000015060c72a4 */ /* 0x000fe4000f8e02ff */
[----:B------:R-:W-:-:S02]  /*1370*/  UISETP.GE.AND UP0, UPT, UR4, UR7, UPT ;  /* 0x000000070400728c */ /* 0x000fc4000bf06270 */
[----:B------:R-:W-:Y:S02]  /*1380*/  UIMAD.WIDE.U32 UR10, UR4, UR8, URZ ;  /* 0x00000008040a72a5 */ /* 0x000fe4000f8e00ff */
[----:B------:R-:W-:Y:S02]  /*1390*/  UISETP.GE.OR UP0, UPT, UR5, UR12, UP0 ;  /* 0x0000000c0500728c */ /* 0x000fe40008706670 */
[----:B------:R-:W-:Y:S02]  /*13a0*/  UIMAD.WIDE.U32 UR12, UR5, UR8, URZ ;  /* 0x00000008050c72a5 */ /* 0x000fe4000f8e00ff */
[----:B------:R-:W-:Y:S01]  /*13b0*/  UIADD3 UR10, UPT, UPT, -UR4, URZ, URZ ;  /* 0x000000ff040a7290 */ /* 0x000fe2000fffe1ff */
[----:B------:R-:W-:Y:S01]  /*13c0*/  UMOV UR8, UR11 ;  /* 0x0000000b00087c82 */ /* 0x000fe20008000000 */
[----:B------:R-:W-:Y:S02]  /*13d0*/  UIADD3 UR11, UPT, UPT, -UR5, URZ, URZ ;  /* 0x000000ff050b7290 */ /* 0x000fe4000fffe1ff */
[----:B------:R-:W-:-:S03]  /*13e0*/  USHF.R.U32.HI UR8, URZ, UR9, UR8 ;  /* 0x00000009ff087299 */ /* 0x000fc60008011608 */
[----:B------:R-:W-:Y:S01]  /*13f0*/  @!UP0 UMOV UR7, UR13 ;  /* 0x0000000d00078c82 */ /* 0x000fe20008000000 */
[----:B------:R-:W-:Y:S02]  /*1400*/  UIMAD UR20, UR14, UR10, UR20 ;  /* 0x0000000a0e1472a4 */ /* 0x000fe4000f8e0214 */
[----:B------:R-:W-:Y:S02]  /*1410*/  USEL UR8, UR4, UR8, !UP2 ;  /* 0x0000000804087287 */ /* 0x000fe4000d000000 */
[----:B------:R-:W-:Y:S02]  /*1420*/  @!UP0 USHF.R.U32.HI UR7, URZ, UR9, UR7 ;  /* 0x00000009ff078299 */ /* 0x000fe40008011607 */
[----:B------:R-:W-:Y:S02]  /*1430*/  UIADD3 UR9, UPT, UPT, -UR8, URZ, URZ ;  /* 0x000000ff08097290 */ /* 0x000fe4000fffe1ff */
[----:B------:R-:W-:Y:S02]  /*1440*/  @!UP0 USEL UR7, UR5, UR7, !UP2 ;  /* 0x0000000705078287 */ /* 0x000fe4000d000000 */
[----:B------:R-:W-:-:S02]  /*1450*/  UIMAD UR9, UR21, UR9, UR4 ;  /* 0x00000009150972a4 */ /* 0x000fc4000f8e0204 */
[----:B------:R-:W-:Y:S02]  /*1460*/  @!UP0 UIADD3 UR8, UPT, UPT, UR8, -UR7, URZ ;  /* 0x8000000708088290 */ /* 0x000fe4000fffe0ff */
[----:B------:R-:W-:Y:S02]  /*1470*/  @!UP0 UIMAD UR6, UR9, UR6, UR7 ;  /* 0x00000006090682a4 */ /* 0x000fe4000f8e0207 */
[----:B------:R-:W-:Y:S02]  /*1480*/  @!UP0 UIMAD UR4, UR8, UR21, UR5 ;  /* 0x00000015080482a4 */ /* 0x000fe4000f8e0205 */
[----:B------:R-:W-:Y:S02]  /*1490*/  UIMAD UR16, UR26, UR11, UR16 ;  /* 0x0000000b1a1072a4 */ /* 0x000fe4000f8e0210 */
[----:B------:R-:W-:Y:S01]  /*14a0*/  UIMAD UR20, UR4, UR14, UR20 ;  /* 0x0000000e041472a4 */ /* 0x000fe2000f8e0214 */
[----:B------:R-:W-:Y:S02]  /*14b0*/  @!UP0 UMOV UR5, UR6 ;  /* 0x0000000600058c82 */ /* 0x000fe40008000000 */
[----:B------:R-:W-:-:S12]  /*14c0*/  UIMAD UR16, UR5, UR26, UR16 ;  /* 0x0000001a051072a4 */ /* 0x000fd8000f8e0210 */
.L_x_18:
[----:B------:R-:W-:Y:S02]  /*14d0*/  UISETP.NE.AND UP1, UPT, UR27, 0x1, UPT ;  /* 0x000000011b00788c */ /* 0x000fe4000bf25270 */
[----:B------:R-:W-:Y:S02]  /*14e0*/  UISETP.NE.AND UP0, UPT, UR17, 0x2, UPT ;  /* 0x000000021100788c */ /* 0x000fe4000bf05270 */
[----:B------:R-:W-:-:S05]  /*14f0*/  ULOP3.LUT UR28, UR28, 0x800, URZ, 0xc0, !UPT ;  /* 0x000008001c1c7892 */ /* 0x000fca000f8ec0ff */
[----:B------:R-:W-:Y:S07]  /*1500*/  BRA.U UP1, `(.L_x_19) ;  /* 0x0000000101447547 */ /* 0x000fee000b800000 */
[----:B------:R-:W1:Y:S01]  /*1510*/  LDCU.128 UR8, c[0x0][0xb10] ;  /* 0x00016200ff0877ac */ /* 0x000e620008000c00 */
[----:B------:R-:W2:Y:S01]  /*1520*/  LDCU UR12, c[0x0][0xb0c] ;  /* 0x00016180ff0c77ac */ /* 0x000ea20008000800 */
[----:B------:R-:W3:Y:S01]  /*1530*/  LDCU UR13, c[0x0][0xb20] ;  /* 0x00016400ff0d77ac */ /* 0x000ee20008000800 */
[----:B-1----:R-:W-:Y:S02]  /*1540*/  UIMAD.WIDE.U32 UR6, UR16, UR8, URZ ;  /* 0x00000008100672a5 */ /* 0x002fe4000f8e00ff */
[----:B------:R-:W-:Y:S02]  /*1550*/  UIMAD.WIDE.U32 UR4, UR20, UR11, URZ ;  /* 0x0000000b140472a5 */ /* 0x000fe4000f8e00ff */
[----:B--2---:R-:W-:Y:S02]  /*1560*/  UISETP.NE.AND UP2, UPT, UR12, 0x1, UPT ;  /* 0x000000010c00788c */ /* 0x004fe4000bf45270 */
[----:B------:R-:W-:Y:S01]  /*1570*/  UISETP.NE.AND UP1, UPT, UR10, 0x1, UPT ;  /* 0x000000010a00788c */ /* 0x000fe2000bf25270 */
[----:B------:R-:W-:-:S02]  /*1580*/  UMOV UR6, UR7 ;  /* 0x0000000700067c82 */ /* 0x000fc40008000000 */
[----:B------:R-:W-:Y:S01]  /*1590*/  UMOV UR4, UR5 ;  /* 0x0000000500047c82 */ /* 0x000fe20008000000 */
[----:B------:R-:W-:Y:S02]  /*15a0*/  USHF.R.U32.HI UR6, URZ, UR9, UR6 ;  /* 0x00000009ff067299 */ /* 0x000fe40008011606 */
[----:B---3--:R-:W-:Y:S02]  /*15b0*/  USHF.R.U32.HI UR4, URZ, UR13, UR4 ;  /* 0x0000000dff047299 */ /* 0x008fe40008011604 */
[----:B------:R-:W-:Y:S02]  /*15c0*/  USEL UR5, UR16, UR6, !UP2 ;  /* 0x0000000610057287 */ /* 0x000fe4000d000000 */
[----:B------:R-:W-:-:S04]  /*15d0*/  USEL UR4, UR20, UR4, !UP1 ;  /* 0x0000000414047287 */ /* 0x000fc8000c800000 */
[----:B------:R-:W-:Y:S02]  /*15e0*/  UIADD3 UR6, UPT, UPT, UR5, -UR4, URZ ;  /* 0x8000000405067290 */ /* 0x000fe4000fffe0ff */
[----:B------:R-:W-:Y:S02]  /*15f0*/  UIADD3 UR4, UPT, UPT, -UR5, UR4, URZ ;  /* 0x0000000405047290 */ /* 0x000fe4000fffe1ff */
[----:B------:R-:W-:Y:S02]  /*1600*/  UIMAD UR20, UR6, UR10, UR20 ;  /* 0x0000000a061472a4 */ /* 0x000fe4000f8e0214 */
[----:B------:R-:W-:-:S12]  /*1610*/  UIMAD UR16, UR4, UR12, UR16 ;  /* 0x0000000c041072a4 */ /* 0x000fd8000f8e0210 */
.L_x_19:
[----:B------:R-:W-:Y:S05]  /*1620*/  BRA.U !UP5, `(.L_x_20) ;  /* 0x000000010d0c7547 */ /* 0x000fea000b800000 */
[----:B------:R-:W-:Y:S01]  /*1630*/  UCGABAR_WAIT ;  /* 0x0000000000007dc7 */ /* 0x000fe20008000000 */
[----:B------:R-:W-:Y:S01]  /*1640*/  CCTL.IVALL ;  /* 0x00000000ff00798f */ /* 0x000fe20002000000 */
[----:B------:R-:W-:Y:S05]  /*1650*/  BRA `(.L_x_21) ;  /* 0x0000000000047947 */ /* 0x000fea0003800000 */
.L_x_20:
[----:B------:R-:W-:Y:S06]  /*1660*/  BAR.SYNC.DEFER_BLOCKING 0x0 ;  /* 0x0000000000007b1d */ /* 0x000fec0000010000 */
.L_x_21:
[----:B------:R-:W-:Y:S05]  /*1670*/  BRA.U UP0, `(.L_x_22) ;  /* 0x0000001100c47547 */ /* 0x000fea000b800000 */
[----:B------:R-:W1:Y:S01]  /*1680*/  LDCU UR6, c[0x0][0x38c] ;  /* 0x00007180ff0677ac */ /* 0x000e620008000800 */
[----:B------:R-:W2:Y:S01]  /*1690*/  S2UR UR8, SR_CgaCtaId ;  /* 0x00000000000879c3 */ /* 0x000ea20000008800 */
[----:B------:R-:W-:Y:S01]  /*16a0*/  PLOP3.LUT P1, PT, PT, PT, UP3, 0x80, 0x8 ;  /* 0x000000000008781c */ /* 0x000fe20003f2f038 */
[----:B------:R-:W-:Y:S01]  /*16b0*/  IMAD.MOV.U32 R12, RZ, RZ, 0x1 ;  /* 0x00000001ff0c7424 */ /* 0x000fe200078e00ff */
[----:B------:R-:W-:Y:S01]  /*16c0*/  UMOV UR7, 0x400 ;  /* 0x0000040000077882 */ /* 0x000fe20000000000 */
[----:B------:R-:W-:Y:S01]  /*16d0*/  UISETP.NE.AND UP1, UPT, UR17, URZ, UPT ;  /* 0x000000ff1100728c */ /* 0x000fe2000bf25270 */
[----:B------:R-:W-:Y:S02]  /*16e0*/  ISETP.EQ.OR P2, PT, R0, RZ, P3 ;  /* 0x000000ff0000720c */ /* 0x000fe40001f42670 */
[----:B------:R-:W-:Y:S02]  /*16f0*/  CS2R R10, SRZ ;  /* 0x00000000000a7805 */ /* 0x000fe4000001ff00 */
[----:B------:R-:W-:Y:S01]  /*1700*/  PLOP3.LUT P1, PT, P1, PT, PT, 0x8, 0x80 ;  /* 0x000000000080781c */ /* 0x000fe20000f2e170 */
[----:B------:R-:W-:Y:S01]  /*1710*/  IMAD.MOV.U32 R9, RZ, RZ, RZ ;  /* 0x000000ffff097224 */ /* 0x000fe200078e00ff */
[----:B------:R-:W3:Y:S01]  /*1720*/  LDCU UR40, c[0x0][0x370] ;  /* 0x00006e00ff2877ac */ /* 0x000ee20008000800 */
[----:B------:R-:W-:Y:S01]  /*1730*/  IMAD.MOV.U32 R8, RZ, RZ, 0x1 ;  /* 0x00000001ff087424 */ /* 0x000fe200078e00ff */
[----:B------:R-:W4:Y:S01]  /*1740*/  LDCU.64 UR26, c[0x0][0x348] ;  /* 0x00006900ff1a77ac */ /* 0x000f220008000a00 */
[----:B-1----:R-:W-:-:S02]  /*1750*/  UIADD3 UR5, UPT, UPT, UR6, 0x3f, URZ ;  /* 0x0000003f06057890 */ /* 0x002fc4000fffe0ff */
[----:B------:R-:W-:Y:S02]  /*1760*/  USHF.R.U32.HI UR45, URZ, 0x6, UR28 ;  /* 0x00000006ff2d7899 */ /* 0x000fe4000801161c */
[----:B------:R-:W-:Y:S02]  /*1770*/  USHF.R.S32.HI UR4, URZ, 0x1f, UR5 ;  /* 0x0000001fff047899 */ /* 0x000fe40008011405 */
[----:B------:R-:W-:Y:S02]  /*1780*/  UIADD3 UR46, UPT, UPT, UR6, 0x7e, URZ ;  /* 0x0000007e062e7890 */ /* 0x000fe4000fffe0ff */
[----:B------:R-:W-:Y:S02]  /*1790*/  ULEA.HI UR4, UR4, UR5, URZ, 0x6 ;  /* 0x0000000504047291 */ /* 0x000fe4000f8f30ff */
[----:B------:R-:W-:Y:S02]  /*17a0*/  UIADD3 UR5, UPT, UPT, UR6, -0x1, URZ ;  /* 0xffffffff06057890 */ /* 0x000fe4000fffe0ff */
[----:B------:R-:W-:-:S02]  /*17b0*/  USHF.R.S32.HI UR43, URZ, 0x6, UR4 ;  /* 0x00000006ff2b7899 */ /* 0x000fc40008011404 */
[----:B------:R-:W-:Y:S02]  /*17c0*/  UISETP.GE.U32.AND UP2, UPT, UR5, -0x7f, UPT ;  /* 0xffffff810500788c */ /* 0x000fe4000bf46070 */
[----:B------:R-:W-:Y:S02]  /*17d0*/  UISETP.LT.U32.AND UP0, UPT, UR43, 0x4, UPT ;  /* 0x000000042b00788c */ /* 0x000fe4000bf01070 */
[----:B--2---:R-:W-:Y:S02]  /*17e0*/  ULEA UR7, UR8, UR7, 0x18 ;  /* 0x0000000708077291 */ /* 0x004fe4000f8ec0ff */
[----:B------:R-:W-:Y:S02]  /*17f0*/  USEL UR41, UR43, 0x4, UP0 ;  /* 0x000000042b297887 */ /* 0x000fe40008000000 */
[----:B------:R-:W-:Y:S02]  /*1800*/  ULEA UR29, UR28, UR7, 0x1 ;  /* 0x000000071c1d7291 */ /* 0x000fe4000f8e08ff */
[----:B------:R-:W-:-:S02]  /*1810*/  UIADD3 UR21, UPT, UPT, UR41, -0x1, URZ ;  /* 0xffffffff29157890 */ /* 0x000fc4000fffe0ff */
[----:B------:R-:W-:Y:S01]  /*1820*/  @UP2 UIADD3 UR21, UPT, UPT, UR41, URZ, URZ ;  /* 0x000000ff29152290 */ /* 0x000fe2000fffe0ff */
[----:B------:R-:W1:Y:S01]  /*1830*/  LDCU UR39, c[0x0][0x374] ;  /* 0x00006e80ff2777ac */ /* 0x000e620008000800 */
[----:B------:R-:W-:Y:S02]  /*1840*/  USEL UR24, UR48, 0x2, UP1 ;  /* 0x0000000230187887 */ /* 0x000fe40008800000 */
[----:B------:R-:W-:Y:S02]  /*1850*/  UIADD3 UR29, UPT, UPT, UR29, 0x8800, URZ ;  /* 0x000088001d1d7890 */ /* 0x000fe4000fffe0ff */
[----:B------:R-:W-:Y:S02]  /*1860*/  UIADD3 UR44, UPT, UPT, UR43, -UR41, URZ ;  /* 0x800000292b2c7290 */ /* 0x000fe4000fffe0ff */
[----:B------:R-:W-:Y:S01]  /*1870*/  UIADD3 UR21, UPT, UPT, UR21, 0x1, URZ ;  /* 0x0000000115157890 */ /* 0x000fe2000fffe0ff */
[----:B---34-:R-:W-:-:S11]  /*1880*/  UMOV UR5, URZ ;  /* 0x000000ff00057c82 */ /* 0x018fd60008000000 */
.L_x_42:
[----:B------:R-:W2:Y:S02]  /*1890*/  S2UR UR4, SR_CgaCtaId ;  /* 0x00000000000479c3 */ /* 0x000ea40000008800 */
[----:B--2---:R-:W-:-:S09]  /*18a0*/  UISETP.NE.AND UP0, UPT, UR4, URZ, UPT ;  /* 0x000000ff0400728c */ /* 0x004fd2000bf05270 */
[----:B-1----:R-:W-:Y:S05]  /*18b0*/  BRA.U UP0, `(.L_x_23) ;  /* 0x0000000100287547 */ /* 0x002fea000b800000 */
[----:B------:R-:W-:Y:S02]  /*18c0*/  LEA R0, R9, UR7, 0x3 ;  /* 0x0000000709007c11 */ /* 0x000fe4000f8e18ff */
[----:B------:R-:W-:-:S04]  /*18d0*/  SHF.L.U32 R3, R8, 0x1f, RZ ;  /* 0x0000001f08037819 */ /* 0x000fc800000006ff */
[----:B------:R-:W2:Y:S02]  /*18e0*/  SYNCS.PHASECHK.TRANS64.TRYWAIT P0, [R0+URZ+0x100], R3 ;  /* 0x00010003000075a7 */ /* 0x000ea400080011ff */
[----:B--2---:R-:W-:Y:S05]  /*18f0*/  @!P0 BRA `(.L_x_24) ;  /* 0x0000007c00448947 */ /* 0x004fea0003800000 */
.L_x_138:
[----:B------:R3:W-:Y:S01]  /*1900*/  SYNCS.ARRIVE.TRANS64.A1T0 RZ, [R0+URZ+0xf0], RZ ;  /* 0x0000f0ff00ff79a7 */ /* 0x0007e200081000ff */
[----:B------:R-:W-:-:S05]  /*1910*/  VIADD R9, R9, 0x1 ;  /* 0x0000000109097836 */ /* 0x000fca0000000000 */
[----:B------:R-:W-:-:S04]  /*1920*/  ISETP.NE.AND P0, PT, R9, 0x2, PT ;  /* 0x000000020900780c */ /* 0x000fc80003f05270 */
[----:B--2---:R-:W-:Y:S02]  /*1930*/  SEL R3, RZ, 0x1, P0 ;  /* 0x00000001ff037807 */ /* 0x004fe40000000000 */
[----:B------:R-:W-:Y:S02]  /*1940*/  SEL R9, R9, RZ, P0 ;  /* 0x000000ff09097207 */ /* 0x000fe40000000000 */
[----:B------:R-:W-:-:S07]  /*1950*/  LOP3.LUT R8, R8, R3, RZ, 0x3c, !PT ;  /* 0x0000000308087212 */ /* 0x000fce00078e3cff */
.L_x_23:
[----:B------:R-:W-:Y:S01]  /*1960*/  ULEA UR4, UR5, UR7, 0x3 ;  /* 0x0000000705047291 */ /* 0x000fe2000f8e18ff */
[----:B---3--:R-:W-:Y:S01]  /*1970*/  SHF.L.U32 R0, R12, 0x1f, RZ ;  /* 0x0000001f0c007819 */ /* 0x008fe200000006ff */
[----:B------:R-:W-:Y:S02]  /*1980*/  UISETP.GE.U32.AND UP0, UPT, UR46, 0x7f, UPT ;  /* 0x0000007f2e00788c */ /* 0x000fe4000bf06070 */
[----:B------:R-:W-:Y:S02]  /*1990*/  USHF.L.U32 UR11, UR20, 0x8, URZ ;  /* 0x00000008140b7899 */ /* 0x000fe400080006ff */
[----:B------:R-:W-:Y:S01]  /*19a0*/  ULEA UR35, UR16, UR45, 0x6 ;  /* 0x0000002d10237291 */ /* 0x000fe2000f8e30ff */
[----:B------:R-:W-:Y:S02]  /*19b0*/  UMOV UR13, URZ ;  /* 0x000000ff000d7c82 */ /* 0x000fe40008000000 */
[----:B------:R2:W3:Y:S02]  /*19c0*/  SYNCS.PHASECHK.TRANS64.TRYWAIT P0, [UR4+0x20], R0 ;  /* 0x00002000ff0075a7 */ /* 0x0004e40008001104 */
[----:B------:R-:W-:Y:S07]  /*19d0*/  BRA.U !UP0, `(.L_x_25) ;  /* 0x0000000108c07547 */ /* 0x000fee000b800000 */
[----:B------:R-:W-:Y:S01]  /*19e0*/  UMOV UR6, URZ ;  /* 0x000000ff00067c82 */ /* 0x000fe20008000000 */
[----:B------:R-:W-:-:S05]  /*19f0*/  UMOV UR4, UR5 ;  /* 0x0000000500047c82 */ /* 0x000fca0008000000 */
.L_x_31:
[----:B------:R-:W-:Y:S01]  /*1a00*/  ULEA UR33, UR4, UR7, 0x3 ;  /* 0x0000000704217291 */ /* 0x000fe2000f8e18ff */
[----:B---3--:R-:W-:Y:S01]  /*1a10*/  @!P3 MOV R2, 0xa000 ;  /* 0x0000a0000002b802 */ /* 0x008fe20000000f00 */
[----:B-1-3--:R-:W-:Y:S10]  /*1a20*/  @P0 BRA `(.L_x_26) ;  /* 0x00000000000c0947 */ /* 0x00aff40003800000 */
[----:B------:R-:W-:-:S04]  /*1a30*/  SHF.L.U32 R3, R12, 0x1f, RZ ;  /* 0x0000001f0c037819 */ /* 0x000fc800000006ff */
[----:B------:R-:W3:Y:S02]  /*1a40*/  SYNCS.PHASECHK.TRANS64.TRYWAIT P0, [UR33+0x20], R3 ;  /* 0x00002003ff0075a7 */ /* 0x000ee40008001121 */
[----:B---3--:R-:W-:Y:S05]  /*1a50*/  @!P0 BRA `(.L_x_27) ;  /* 0x0000007c00008947 */ /* 0x008fea0003800000 */
.L_x_26:
[----:B------:R3:W-:Y:S01]  /*1a60*/  @!P3 SYNCS.ARRIVE.TRANS64 RZ, [UR33], R2 ;  /* 0x00000002ffffb9a7 */ /* 0x0007e20008000021 */
[----:B------:R-:W-:-:S04]  /*1a70*/  ULOP3.LUT UR5, UR24, 0x2, URZ, 0xfc, !UPT ;  /* 0x0000000218057892 */ /* 0x000fc8000f8efcff */
[----:B------:R-:W-:-:S09]  /*1a80*/  UISETP.NE.AND UP0, UPT, UR5, 0x2, UPT ;  /* 0x000000020500788c */ /* 0x000fd2000bf05270 */
[----:B------:R-:W-:Y:S05]  /*1a90*/  BRA.U UP0, `(.L_x_28) ;  /* 0x0000000100047547 */ /* 0x000fea000b800000 */
[----:B-1----:R-:W-:Y:S05]  /*1aa0*/  BPT.TRAP 0x1 ;  /* 0x000000040000795c */ /* 0x002fea0000300000 */
.L_x_28:
[----:B------:R-:W-:Y:S04]  /*1ab0*/  BSSY.RECONVERGENT B0, `(.L_x_29) ;  /* 0x0000003000007945 */ /* 0x000fe80003800200 */
[----:B------:R-:W-:Y:S05]  /*1ac0*/  @P2 BRA `(.L_x_30) ;  /* 0x0000000000042947 */ /* 0x000fea0003800000 */
[----:B-1----:R-:W-:Y:S05]  /*1ad0*/  BPT.TRAP 0x1 ;  /* 0x000000040000795c */ /* 0x002fea0000300000 */
.L_x_30:
[----:B-1----:R-:W-:Y:S05]  /*1ae0*/  BSYNC.RECONVERGENT B0 ;  /* 0x0000000000007941 */ /* 0x002fea0003800200 */
.L_x_29:
[----:B------:R-:W-:Y:S02]  /*1af0*/  UIADD3 UR5, UPT, UPT, UR4, 0x1, URZ ;  /* 0x0000000104057890 */ /* 0x000fe4000fffe0ff */
[----:B------:R-:W-:Y:S02]  /*1b00*/  UIADD3 UR16, UP1, UPT, UR26, 0x80, URZ ;  /* 0x000000801a107890 */ /* 0x000fe4000ff3e0ff */
[----:B------:R-:W-:Y:S02]  /*1b10*/  UISETP.NE.AND UP0, UPT, UR5, 0x4, UPT ;  /* 0x000000040500788c */ /* 0x000fe4000bf05270 */
[----:B------:R-:W-:Y:S02]  /*1b20*/  USHF.L.U32 UR34, UR6, 0x6, URZ ;  /* 0x0000000606227899 */ /* 0x000fe400080006ff */
[----:B------:R-:W-:Y:S02]  /*1b30*/  USEL UR9, URZ, 0x1, UP0 ;  /* 0x00000001ff097887 */ /* 0x000fe40008000000 */
[----:B------:R-:W-:-:S02]  /*1b40*/  USEL UR5, UR5, URZ, UP0 ;  /* 0x000000ff05057287 */ /* 0x000fc40008000000 */
[----:B------:R-:W-:Y:S02]  /*1b50*/  UIADD3 UR14, UP0, UPT, UR26, 0x180, URZ ;  /* 0x000001801a0e7890 */ /* 0x000fe4000ff1e0ff */
[----:B------:R-:W-:Y:S01]  /*1b60*/  ULEA UR8, UR5, UR7, 0x3 ;  /* 0x0000000705087291 */ /* 0x000fe2000f8e18ff */
[----:B------:R-:W-:Y:S01]  /*1b70*/  LOP3.LUT R12, R12, UR9, RZ, 0x3c, !PT ;  /* 0x000000090c0c7c12 */ /* 0x000fe2000f8e3cff */
[----:B------:R-:W-:Y:S02]  /*1b80*/  ULEA UR9, UR4, UR28, 0xc ;  /* 0x0000001c04097291 */ /* 0x000fe4000f8e60ff */
[----:B------:R-:W-:Y:S01]  /*1b90*/  UIADD3.X UR17, UPT, UPT, URZ, UR27, URZ, UP1, !UPT ;  /* 0x0000001bff117290 */ /* 0x000fe20008ffe4ff */
[----:B--2---:R-:W-:Y:S01]  /*1ba0*/  SHF.L.U32 R0, R12, 0x1f, RZ ;  /* 0x0000001f0c007819 */ /* 0x004fe200000006ff */
[----:B------:R-:W-:Y:S02]  /*1bb0*/  ULEA UR9, UR9, UR7, 0x1 ;  /* 0x0000000709097291 */ /* 0x000fe4000f8e08ff */
[----:B------:R-:W-:Y:S01]  /*1bc0*/  UIADD3.X UR15, UPT, UPT, URZ, UR27, URZ, UP0, !UPT ;  /* 0x0000001bff0f7290 */ /* 0x000fe200087fe4ff */
[----:B------:R4:W1:Y:S01]  /*1bd0*/  SYNCS.PHASECHK.TRANS64.TRYWAIT P0, [UR8+0x20], R0 ;  /* 0x00002000ff0075a7 */ /* 0x0008620008001108 */
[----:B------:R-:W-:-:S02]  /*1be0*/  ULEA UR8, UR4, UR7, 0xf ;  /* 0x0000000704087291 */ /* 0x000fc4000f8e78ff */
[----:B------:R-:W-:Y:S02]  /*1bf0*/  UIADD3 UR32, UPT, UPT, UR9, 0x8800, URZ ;  /* 0x0000880009207890 */ /* 0x000fe4000fffe0ff */
[----:B------:R-:W-:Y:S01]  /*1c00*/  UIADD3 UR8, UPT, UPT, UR8, 0x10800, URZ ;  /* 0x0001080008087890 */ /* 0x000fe2000fffe0ff */
[----:B------:R-:W-:Y:S01]  /*1c10*/  UMOV UR13, 0x30000 ;  /* 0x00030000000d7882 */ /* 0x000fe20000000000 */
[----:B------:R-:W-:Y:S01]  /*1c20*/  UMOV UR18, 0x0 ;  /* 0x0000000000127882 */ /* 0x000fe20000000000 */
[----:B------:R-:W-:Y:S01]  /*1c30*/  UMOV UR19, 0x10000000 ;  /* 0x1000000000137882 */ /* 0x000fe20000000000 */
[----:B------:R-:W-:Y:S01]  /*1c40*/  UMOV UR12, UR36 ;  /* 0x00000024000c7c82 */ /* 0x000fe20008000000 */
[----:B------:R-:W-:Y:S01]  /*1c50*/  UMOV UR9, UR33 ;  /* 0x0000002100097c82 */ /* 0x000fe20008000000 */
[----:B------:R-:W-:Y:S01]  /*1c60*/  UMOV UR10, UR34 ;  /* 0x00000022000a7c82 */ /* 0x000fe20008000000 */
[----:B------:R2:W-:Y:S01]  /*1c70*/  UTMALDG.3D.MULTICAST [UR32], [UR16], UR13, desc[UR18] ;  /* 0x00001220100073b4 */ /* 0x0005e2000801180d */
[----:B------:R-:W-:Y:S01]  /*1c80*/  UIADD3 UR6, UPT, UPT, UR6, 0x1, URZ ;  /* 0x0000000106067890 */ /* 0x000fe2000fffe0ff */
[----:B------:R-:W-:-:S03]  /*1c90*/  UMOV UR4, UR5 ;  /* 0x0000000500047c82 */ /* 0x000fc60008000000 */
[----:B------:R-:W-:Y:S01]  /*1ca0*/  UISETP.NE.AND UP0, UPT, UR6, UR21, UPT ;  /* 0x000000150600728c */ /* 0x000fe2000bf05270 */
[----:B------:R4:W-:Y:S01]  /*1cb0*/  UTMALDG.3D [UR8], [UR14], desc[UR18] ;  /* 0x000012080e0075b4 */ /* 0x0009e20008011000 */
[----:B--2---:R-:W-:-:S07]  /*1cc0*/  UMOV UR13, UR21 ;  /* 0x00000015000d7c82 */ /* 0x004fce0008000000 */
[----:B----4-:R-:W-:Y:S05]  /*1cd0*/  BRA.U UP0, `(.L_x_31) ;  /* 0xfffffffd00487547 */ /* 0x010fea000b83ffff */
.L_x_25:
[----:B------:R-:W-:Y:S01]  /*1ce0*/  ULEA UR4, UR5, UR7, 0x3 ;  /* 0x0000000705047291 */ /* 0x000fe2000f8e18ff */
[----:B--2---:R-:W-:Y:S01]  /*1cf0*/  SHF.L.U32 R0, R12, 0x1f, RZ ;  /* 0x0000001f0c007819 */ /* 0x004fe200000006ff */
[----:B------:R-:W-:Y:S01]  /*1d00*/  @!P1 SYNCS.ARRIVE.TRANS64.A1T0 RZ, [UR7+0x88], RZ ;  /* 0x000088ffffff99a7 */ /* 0x000fe20008100007 */
[----:B------:R-:W-:-:S06]  /*1d10*/  UISETP.GT.AND UP0, UPT, UR43, UR41, UPT ;  /* 0x000000292b00728c */ /* 0x000fcc000bf04270 */
[----:B-1-3--:R1:W2:Y:S03]  /*1d20*/  SYNCS.PHASECHK.TRANS64.TRYWAIT P0, [UR4+0x20], R0 ;  /* 0x00002000ff0075a7 */ /* 0x00a2a60008001104 */
[----:B------:R-:W-:Y:S05]  /*1d30*/  BRA.U !UP0, `(.L_x_32) ;  /* 0x0000000108bc7547 */ /* 0x000fea000b800000 */
[----:B------:R-:W-:Y:S01]  /*1d40*/  UIADD3 UR25, UPT, UPT, UR44, UR13, URZ ;  /* 0x0000000d2c197290 */ /* 0x000fe2000fffe0ff */
[----:B------:R-:W-:-:S11]  /*1d50*/  UMOV UR4, UR5 ;  /* 0x0000000500047c82 */ /* 0x000fd60008000000 */
.L_x_38:
[----:B------:R-:W-:Y:S01]  /*1d60*/  ULEA UR17, UR4, UR7, 0x3 ;  /* 0x0000000704117291 */ /* 0x000fe2000f8e18ff */
[----:B--2---:R-:W-:Y:S01]  /*1d70*/  @!P3 MOV R2, 0xa000 ;  /* 0x0000a0000002b802 */ /* 0x004fe20000000f00 */
[----:B--2-4-:R-:W-:Y:S10]  /*1d80*/  @P0 BRA `(.L_x_33) ;  /* 0x00000000000c0947 */ /* 0x014ff40003800000 */
[----:B------:R-:W-:-:S04]  /*1d90*/  SHF.L.U32 R3, R12, 0x1f, RZ ;  /* 0x0000001f0c037819 */ /* 0x000fc800000006ff */
[----:B------:R-:W2:Y:S02]  /*1da0*/  SYNCS.PHASECHK.TRANS64.TRYWAIT P0, [UR17+0x20], R3 ;  /* 0x00002003ff0075a7 */ /* 0x000ea40008001111 */
[----:B--2---:R-:W-:Y:S05]  /*1db0*/  @!P0 BRA `(.L_x_34) ;  /* 0x0000007800408947 */ /* 0x004fea0003800000 */
.L_x_33:
[----:B------:R2:W-:Y:S01]  /*1dc0*/  @!P3 SYNCS.ARRIVE.TRANS64 RZ, [UR17], R2 ;  /* 0x00000002ffffb9a7 */ /* 0x0005e20008000011 */
[----:B------:R-:W-:-:S04]  /*1dd0*/  ULOP3.LUT UR5, UR24, 0x2, URZ, 0xfc, !UPT ;  /* 0x0000000218057892 */ /* 0x000fc8000f8efcff */
[----:B------:R-:W-:-:S09]  /*1de0*/  UISETP.NE.AND UP0, UPT, UR5, 0x2, UPT ;  /* 0x000000020500788c */ /* 0x000fd2000bf05270 */
[----:B------:R-:W-:Y:S05]  /*1df0*/  BRA.U UP0, `(.L_x_35) ;  /* 0x0000000100047547 */ /* 0x000fea000b800000 */
[----:B------:R-:W-:Y:S05]  /*1e00*/  BPT.TRAP 0x1 ;  /* 0x000000040000795c */ /* 0x000fea0000300000 */
.L_x_35:
[----:B------:R-:W-:Y:S04]  /*1e10*/  BSSY.RECONVERGENT B0, `(.L_x_36) ;  /* 0x0000003000007945 */ /* 0x000fe80003800200 */
[----:B------:R-:W-:Y:S05]  /*1e20*/  @P2 BRA `(.L_x_37) ;  /* 0x0000000000042947 */ /* 0x000fea0003800000 */
[----:B------:R-:W-:Y:S05]  /*1e30*/  BPT.TRAP 0x1 ;  /* 0x000000040000795c */ /* 0x000fea0000300000 */
.L_x_37:
[----:B------:R-:W-:Y:S05]  /*1e40*/  BSYNC.RECONVERGENT B0 ;  /* 0x0000000000007941 */ /* 0x000fea0003800200 */
.L_x_36:
[----:B------:R-:W-:Y:S02]  /*1e50*/  UIADD3 UR5, UPT, UPT, UR4, 0x1, URZ ;  /* 0x0000000104057890 */ /* 0x000fe4000fffe0ff */
[----:B------:R-:W-:Y:S02]  /*1e60*/  UIADD3 UR14, UP1, UPT, UR26, 0x80, URZ ;  /* 0x000000801a0e7890 */ /* 0x000fe4000ff3e0ff */
[----:B------:R-:W-:Y:S02]  /*1e70*/  UISETP.NE.AND UP0, UPT, UR5, 0x4, UPT ;  /* 0x000000040500788c */ /* 0x000fe4000bf05270 */
[----:B------:R-:W-:Y:S02]  /*1e80*/  USHF.L.U32 UR18, UR13, 0x6, URZ ;  /* 0x000000060d127899 */ /* 0x000fe400080006ff */
[----:B------:R-:W-:Y:S02]  /*1e90*/  USEL UR8, URZ, 0x1, UP0 ;  /* 0x00000001ff087887 */ /* 0x000fe40008000000 */
[----:B------:R-:W-:-:S02]  /*1ea0*/  USEL UR5, UR5, URZ, UP0 ;  /* 0x000000ff05057287 */ /* 0x000fc40008000000 */
[----:B------:R-:W-:Y:S02]  /*1eb0*/  UIADD3 UR22, UP0, UPT, UR26, 0x180, URZ ;  /* 0x000001801a167890 */ /* 0x000fe4000ff1e0ff */
[----:B------:R-:W-:Y:S01]  /*1ec0*/  LOP3.LUT R12, R12, UR8, RZ, 0x3c, !PT ;  /* 0x000000080c0c7c12 */ /* 0x000fe2000f8e3cff */
[----:B------:R-:W-:Y:S02]  /*1ed0*/  ULEA UR6, UR5, UR7, 0x3 ;  /* 0x0000000705067291 */ /* 0x000fe4000f8e18ff */
[----:B------:R-:W-:Y:S01]  /*1ee0*/  ULEA UR8, UR4, UR7, 0xf ;  /* 0x0000000704087291 */ /* 0x000fe2000f8e78ff */
[----:B-1----:R-:W-:Y:S01]  /*1ef0*/  SHF.L.U32 R0, R12, 0x1f, RZ ;  /* 0x0000001f0c007819 */ /* 0x002fe200000006ff */
[----:B------:R-:W-:Y:S02]  /*1f00*/  ULEA UR16, UR4, UR29, 0xd ;  /* 0x0000001d04107291 */ /* 0x000fe4000f8e68ff */
[----:B------:R-:W-:Y:S02]  /*1f10*/  UIADD3.X UR15, UPT, UPT, URZ, UR27, URZ, UP1, !UPT ;  /* 0x0000001bff0f7290 */ /* 0x000fe40008ffe4ff */
[----:B------:R-:W-:Y:S01]  /*1f20*/  UIADD3 UR8, UPT, UPT, UR8, 0x10800, URZ ;  /* 0x0001080008087890 */ /* 0x000fe2000fffe0ff */
[----:B------:R3:W4:Y:S01]  /*1f30*/  SYNCS.PHASECHK.TRANS64.TRYWAIT P0, [UR6+0x20], R0 ;  /* 0x00002000ff0075a7 */ /* 0x0007220008001106 */
[----:B------:R-:W-:Y:S01]  /*1f40*/  UIADD3.X UR23, UPT, UPT, URZ, UR27, URZ, UP0, !UPT ;  /* 0x0000001bff177290 */ /* 0x000fe200087fe4ff */
[----:B------:R-:W-:Y:S01]  /*1f50*/  UMOV UR6, 0x30000 ;  /* 0x0003000000067882 */ /* 0x000fe20000000000 */
[----:B------:R-:W-:Y:S01]  /*1f60*/  UMOV UR30, 0x0 ;  /* 0x00000000001e7882 */ /* 0x000fe20000000000 */
[----:B------:R-:W-:Y:S01]  /*1f70*/  UMOV UR31, 0x10000000 ;  /* 0x10000000001f7882 */ /* 0x000fe20000000000 */
[----:B------:R-:W-:Y:S01]  /*1f80*/  UMOV UR19, UR35 ;  /* 0x0000002300137c82 */ /* 0x000fe20008000000 */
[----:B------:R-:W-:Y:S01]  /*1f90*/  UMOV UR20, UR36 ;  /* 0x0000002400147c82 */ /* 0x000fe20008000000 */
[----:B------:R-:W-:Y:S01]  /*1fa0*/  UMOV UR12, UR36 ;  /* 0x00000024000c7c82 */ /* 0x000fe20008000000 */
[----:B------:R-:W-:Y:S01]  /*1fb0*/  UMOV UR9, UR17 ;  /* 0x0000001100097c82 */ /* 0x000fe20008000000 */
[----:B------:R-:W-:Y:S01]  /*1fc0*/  UMOV UR10, UR18 ;  /* 0x00000012000a7c82 */ /* 0x000fe20008000000 */
[----:B------:R3:W-:Y:S01]  /*1fd0*/  UTMALDG.3D.MULTICAST [UR16], [UR14], UR6, desc[UR30] ;  /* 0x00001e100e0073b4 */ /* 0x0007e20008011806 */
[----:B------:R-:W-:Y:S01]  /*1fe0*/  UIADD3 UR13, UPT, UPT, UR13, 0x1, URZ ;  /* 0x000000010d0d7890 */ /* 0x000fe2000fffe0ff */
[----:B------:R-:W-:-:S03]  /*1ff0*/  UMOV UR4, UR5 ;  /* 0x0000000500047c82 */ /* 0x000fc60008000000 */
[----:B------:R-:W-:Y:S01]  /*2000*/  UISETP.NE.AND UP0, UPT, UR13, UR25, UPT ;  /* 0x000000190d00728c */ /* 0x000fe2000bf05270 */
[----:B------:R3:W-:Y:S08]  /*2010*/  UTMALDG.3D [UR8], [UR22], desc[UR30] ;  /* 0x00001e08160075b4 */ /* 0x0007f00008011000 */
[----:B---3--:R-:W-:Y:S05]  /*2020*/  BRA.U UP0, `(.L_x_38) ;  /* 0xfffffffd004c7547 */ /* 0x008fea000b83ffff */
.L_x_32:
[C---:B------:R-:W-:Y:S01]  /*2030*/  LEA R3, R11.reuse, UR7, 0x3 ;  /* 0x000000070b037c11 */ /* 0x040fe2000f8e18ff */
[----:B------:R-:W-:Y:S01]  /*2040*/  NOP ;  /* 0x0000000000007918 */ /* 0x000fe20000000000 */
[----:B-1----:R-:W-:Y:S02]  /*2050*/  SHF.L.U32 R0, R10, 0x1f, RZ ;  /* 0x0000001f0a007819 */ /* 0x002fe400000006ff */
[----:B------:R-:W-:Y:S02]  /*2060*/  LEA R5, R11, UR7, 0x4 ;  /* 0x000000070b057c11 */ /* 0x000fe4000f8e20ff */
[----:B--2-4-:R-:W1:Y:S02]  /*2070*/  SYNCS.PHASECHK.TRANS64.TRYWAIT P0, [R3+URZ+0x90], R0 ;  /* 0x00009000030075a7 */ /* 0x014e6400080011ff */
[----:B-1----:R-:W-:Y:S05]  /*2080*/  @!P0 BRA `(.L_x_39) ;  /* 0x0000007400a48947 */ /* 0x002fea0003800000 */
.L_x_141:
[----:B------:R-:W2:Y:S01]  /*2090*/  LDS.128 R4, [R5+0x120] ;  /* 0x0001200005047984 */ /* 0x000ea20000000c00 */
[----:B------:R-:W-:Y:S01]  /*20a0*/  UISETP.GE.AND UP0, UPT, UR42, 0x1, UPT ;  /* 0x000000012a00788c */ /* 0x000fe2000bf06270 */
[----:B------:R-:W-:Y:S01]  /*20b0*/  @!PT LDS RZ, [RZ] ;  /* 0x00000000fffff984 */ /* 0x000fe20000000800 */
[----:B------:R-:W-:Y:S01]  /*20c0*/  @!PT LDS RZ, [RZ] ;  /* 0x00000000fffff984 */ /* 0x000fe20000000800 */
[----:B------:R-:W-:Y:S01]  /*20d0*/  @!PT LDS RZ, [RZ] ;  /* 0x00000000fffff984 */ /* 0x000fe20000000800 */
[----:B------:R-:W-:Y:S01]  /*20e0*/  @!PT LDS RZ, [RZ] ;  /* 0x00000000fffff984 */ /* 0x000fe20000000800 */
[----:B------:R3:W-:Y:S06]  /*20f0*/  MEMBAR.ALL.CTA ;  /* 0x0000000000007992 */ /* 0x0007ec0000008000 */
[----:B---3--:R-:W3:Y:S01]  /*2100*/  FENCE.VIEW.ASYNC.S ;  /* 0x00000000000073c6 */ /* 0x008ee20000000000 */
[----:B--2---:R-:W-:-:S13]  /*2110*/  LOP3.LUT P0, RZ, R6, 0x1, RZ, 0xc0, !PT ;  /* 0x0000000106ff7812 */ /* 0x004fda000780c0ff */
[----:B---3--:R-:W-:Y:S01]  /*2120*/  VOTEU.ANY UP1, P0 ;  /* 0x0000000000ff7886 */ /* 0x008fe20000020100 */
[----:B------:R-:W-:-:S13]  /*2130*/  PLOP3.LUT P0, PT, PT, PT, UP1, 0x80, 0x8 ;  /* 0x000000000008781c */ /* 0x000fda0003f0f018 */
[----:B-1----:R-:W-:Y:S02]  /*2140*/  @P0 LOP3.LUT R0, R5, 0xffff, RZ, 0xc0, !PT ;  /* 0x0000ffff05000812 */ /* 0x002fe400078ec0ff */
[----:B------:R-:W-:Y:S02]  /*2150*/  @P0 MOV R2, R4 ;  /* 0x0000000400020202 */ /* 0x000fe40000000f00 */
[----:B------:R-:W-:Y:S01]  /*2160*/  @P0 R2UR UR6, R0 ;  /* 0x00000000000602ca */ /* 0x000fe200000e0000 */
[----:B------:R-:W-:Y:S01]  /*2170*/  VIADD R0, R3, 0xa0 ;  /* 0x000000a003007836 */ /* 0x000fe20000000000 */
[----:B------:R-:W-:Y:S02]  /*2180*/  @P0 SHF.R.U32.HI R4, RZ, 0x10, R5 ;  /* 0x00000010ff040819 */ /* 0x000fe40000011605 */
[----:B------:R-:W-:Y:S02]  /*2190*/  @P0 R2UR UR8, R2 ;  /* 0x00000000020802ca */ /* 0x000fe400000e0000 */
[----:B------:R-:W-:-:S02]  /*21a0*/  PRMT R0, RZ, 0x654, R0 ;  /* 0x00000654ff007816 */ /* 0x000fc40000000000 */
[----:B------:R-:W-:Y:S02]  /*21b0*/  @P0 R2UR UR4, R4 ;  /* 0x00000000040402ca */ /* 0x000fe400000e0000 */
[----:B------:R1:W-:Y:S03]  /*21c0*/  SYNCS.ARRIVE.TRANS64.RED.A1T0 RZ, [R0+URZ], RZ ;  /* 0x000000ff00ff79a7 */ /* 0x0003e600081004ff */
[----:B------:R-:W-:-:S04]  /*21d0*/  @UP1 UMOV UR37, UR6 ;  /* 0x0000000600251c82 */ /* 0x000fc80008000000 */
[----:B------:R-:W-:-:S04]  /*21e0*/  @UP1 UMOV UR38, UR8 ;  /* 0x0000000800261c82 */ /* 0x000fc80008000000 */
[----:B------:R-:W-:Y:S01]  /*21f0*/  @UP1 UMOV UR36, UR4 ;  /* 0x0000000400241c82 */ /* 0x000fe20008000000 */
[----:B------:R-:W-:Y:S05]  /*2200*/  BRA.U !UP0, `(.L_x_40) ;  /* 0x0000000108d47547 */ /* 0x000fea000b800000 */
[----:B------:R-:W2:Y:S01]  /*2210*/  LDCU.128 UR12, c[0x0][0xb10] ;  /* 0x00016200ff0c77ac */ /* 0x000ea20008000c00 */
[----:B------:R-:W3:Y:S01]  /*2220*/  LDCU UR25, c[0x0][0xb20] ;  /* 0x00016400ff1977ac */ /* 0x000ee20008000800 */
[----:B------:R-:W4:Y:S01]  /*2230*/  LDCU UR20, c[0x0][0xb0c] ;  /* 0x00016180ff1477ac */ /* 0x000f220008000800 */
[----:B------:R-:W1:Y:S01]  /*2240*/  LDCU.64 UR10, c[0x0][0xb28] ;  /* 0x00016500ff0a77ac */ /* 0x000e620008000a00 */
[----:B------:R-:W-:Y:S02]  /*2250*/  UISETP.NE.AND UP3, UPT, UR42, 0x1, UPT ;  /* 0x000000012a00788c */ /* 0x000fe4000bf65270 */
[----:B--2---:R-:W-:Y:S02]  /*2260*/  UIMAD.WIDE.U32 UR16, UR39, UR15, URZ ;  /* 0x0000000f271072a5 */ /* 0x004fe4000f8e00ff */
[----:B------:R-:W-:Y:S02]  /*2270*/  UIMAD.WIDE.U32 UR8, UR40, UR12, URZ ;  /* 0x0000000c280872a5 */ /* 0x000fe4000f8e00ff */
[----:B------:R-:W-:-:S02]  /*2280*/  UISETP.NE.AND UP0, UPT, UR14, 0x1, UPT ;  /* 0x000000010e00788c */ /* 0x000fc4000bf05270 */
[----:B------:R-:W-:Y:S01]  /*2290*/  UIMAD.WIDE.U32 UR22, UR37, UR15, URZ ;  /* 0x0000000f251672a5 */ /* 0x000fe2000f8e00ff */
[----:B------:R-:W-:Y:S02]  /*22a0*/  UMOV UR16, UR17 ;  /* 0x0000001100107c82 */ /* 0x000fe40008000000 */
[----:B------:R-:W-:Y:S01]  /*22b0*/  UMOV UR8, UR9 ;  /* 0x0000000900087c82 */ /* 0x000fe20008000000 */
[----:B---3--:R-:W-:Y:S02]  /*22c0*/  USHF.R.U32.HI UR16, URZ, UR25, UR16 ;  /* 0x00000019ff107299 */ /* 0x008fe40008011610 */
[----:B----4-:R-:W-:Y:S02]  /*22d0*/  UISETP.NE.AND UP2, UPT, UR20, 0x1, UPT ;  /* 0x000000011400788c */ /* 0x010fe4000bf45270 */
[----:B------:R-:W-:Y:S02]  /*22e0*/  USHF.R.U32.HI UR8, URZ, UR13, UR8 ;  /* 0x0000000dff087299 */ /* 0x000fe40008011608 */
[----:B------:R-:W-:-:S02]  /*22f0*/  USEL UR6, UR39, UR16, !UP0 ;  /* 0x0000001027067287 */ /* 0x000fc4000c000000 */
[----:B------:R-:W-:Y:S02]  /*2300*/  USEL UR8, UR40, UR8, !UP2 ;  /* 0x0000000828087287 */ /* 0x000fe4000d000000 */
[----:B-1----:R-:W-:Y:S01]  /*2310*/  UIMAD.WIDE.U32 UR16, UR6, UR10, URZ ;  /* 0x0000000a061072a5 */ /* 0x002fe2000f8e00ff */
[----:B------:R-:W-:Y:S01]  /*2320*/  UMOV UR4, UR23 ;  /* 0x0000001700047c82 */ /* 0x000fe20008000000 */
[----:B------:R-:W-:Y:S02]  /*2330*/  UIMAD.WIDE.U32 UR18, UR38, UR12, URZ ;  /* 0x0000000c261272a5 */ /* 0x000fe4000f8e00ff */
[----:B------:R-:W-:-:S03]  /*2340*/  UIMAD.WIDE.U32 UR22, UR8, UR10, URZ ;  /* 0x0000000a081672a5 */ /* 0x000fc6000f8e00ff */
[----:B------:R-:W-:Y:S01]  /*2350*/  UMOV UR16, UR17 ;  /* 0x0000001100107c82 */ /* 0x000fe20008000000 */
[----:B------:R-:W-:Y:S02]  /*2360*/  USHF.R.U32.HI UR4, URZ, UR25, UR4 ;  /* 0x00000019ff047299 */ /* 0x000fe40008011604 */
[----:B------:R-:W-:Y:S01]  /*2370*/  @UP3 USHF.R.U32.HI UR6, URZ, UR11, UR16 ;  /* 0x0000000bff063299 */ /* 0x000fe20008011610 */
[----:B------:R-:W-:Y:S01]  /*2380*/  UMOV UR18, UR19 ;  /* 0x0000001300127c82 */ /* 0x000fe20008000000 */
[----:B------:R-:W-:Y:S01]  /*2390*/  UMOV UR22, UR23 ;  /* 0x0000001700167c82 */ /* 0x000fe20008000000 */
[----:B------:R-:W-:Y:S02]  /*23a0*/  USHF.R.U32.HI UR13, URZ, UR13, UR18 ;  /* 0x0000000dff0d7299 */ /* 0x000fe40008011612 */
[----:B------:R-:W-:Y:S02]  /*23b0*/  USEL UR4, UR37, UR4, !UP0 ;  /* 0x0000000425047287 */ /* 0x000fe4000c000000 */
[----:B------:R-:W-:-:S02]  /*23c0*/  @UP3 USHF.R.U32.HI UR8, URZ, UR11, UR22 ;  /* 0x0000000bff083299 */ /* 0x000fc40008011616 */
[----:B------:R-:W-:Y:S02]  /*23d0*/  UIMAD UR9, UR42, UR6, URZ ;  /* 0x000000062a0972a4 */ /* 0x000fe4000f8e02ff */
[----:B------:R-:W-:Y:S02]  /*23e0*/  USEL UR6, UR38, UR13, !UP2 ;  /* 0x0000000d26067287 */ /* 0x000fe4000d000000 */
[----:B------:R-:W-:Y:S02]  /*23f0*/  UIMAD UR12, UR42, UR8, URZ ;  /* 0x000000082a0c72a4 */ /* 0x000fe4000f8e02ff */
[----:B------:R-:W-:Y:S02]  /*2400*/  UISETP.GE.AND UP0, UPT, UR4, UR9, UPT ;  /* 0x000000090400728c */ /* 0x000fe4000bf06270 */
[----:B------:R-:W-:Y:S02]  /*2410*/  UIMAD.WIDE.U32 UR16, UR4, UR10, URZ ;  /* 0x0000000a041072a5 */ /* 0x000fe4000f8e00ff */
[----:B------:R-:W-:-:S02]  /*2420*/  UISETP.GE.OR UP0, UPT, UR6, UR12, UP0 ;  /* 0x0000000c0600728c */ /* 0x000fc40008706670 */
        /* <DEDUP_REMOVED lines=19> */
.L_x_40:
[----:B------:R-:W2:Y:S02]  /*2560*/  LDCU UR4, c[0x0][0xb30] ;  /* 0x00016600ff0477ac */ /* 0x000ea40008000800 */
[----:B--2---:R-:W-:-:S09]  /*2570*/  UISETP.NE.AND UP0, UPT, UR4, 0x1, UPT ;  /* 0x000000010400788c */ /* 0x004fd2000bf05270 */
[----:B------:R-:W-:Y:S05]  /*2580*/  BRA.U UP0, `(.L_x_41) ;  /* 0x0000000100447547 */ /* 0x000fea000b800000 */
[----:B------:R-:W2:Y:S01]  /*2590*/  LDCU.128 UR12, c[0x0][0xb10] ;  /* 0x00016200ff0c77ac */ /* 0x000ea20008000c00 */
[----:B------:R-:W3:Y:S01]  /*25a0*/  LDCU UR16, c[0x0][0xb0c] ;  /* 0x00016180ff1077ac */ /* 0x000ee20008000800 */
[----:B------:R-:W4:Y:S01]  /*25b0*/  LDCU UR17, c[0x0][0xb20] ;  /* 0x00016400ff1177ac */ /* 0x000f220008000800 */
[----:B--2---:R-:W-:Y:S02]  /*25c0*/  UIMAD.WIDE.U32 UR10, UR38, UR12, URZ ;  /* 0x0000000c260a72a5 */ /* 0x004fe4000f8e00ff */
[----:B------:R-:W-:Y:S02]  /*25d0*/  UIMAD.WIDE.U32 UR8, UR37, UR15, URZ ;  /* 0x0000000f250872a5 */ /* 0x000fe4000f8e00ff */
[----:B---3--:R-:W-:Y:S02]  /*25e0*/  UISETP.NE.AND UP2, UPT, UR16, 0x1, UPT ;  /* 0x000000011000788c */ /* 0x008fe4000bf45270 */
[----:B------:R-:W-:Y:S01]  /*25f0*/  UISETP.NE.AND UP0, UPT, UR14, 0x1, UPT ;  /* 0x000000010e00788c */ /* 0x000fe2000bf05270 */
[----:B------:R-:W-:-:S02]  /*2600*/  UMOV UR6, UR11 ;  /* 0x0000000b00067c82 */ /* 0x000fc40008000000 */
[----:B------:R-:W-:Y:S01]  /*2610*/  UMOV UR4, UR9 ;  /* 0x0000000900047c82 */ /* 0x000fe20008000000 */
[----:B------:R-:W-:Y:S02]  /*2620*/  USHF.R.U32.HI UR6, URZ, UR13, UR6 ;  /* 0x0000000dff067299 */ /* 0x000fe40008011606 */
[----:B----4-:R-:W-:Y:S02]  /*2630*/  USHF.R.U32.HI UR4, URZ, UR17, UR4 ;  /* 0x00000011ff047299 */ /* 0x010fe40008011604 */
[----:B------:R-:W-:Y:S02]  /*2640*/  USEL UR6, UR38, UR6, !UP2 ;  /* 0x0000000626067287 */ /* 0x000fe4000d000000 */
[----:B------:R-:W-:-:S04]  /*2650*/  USEL UR4, UR37, UR4, !UP0 ;  /* 0x0000000425047287 */ /* 0x000fc8000c000000 */
[----:B------:R-:W-:Y:S02]  /*2660*/  UIADD3 UR8, UPT, UPT, UR6, -UR4, URZ ;  /* 0x8000000406087290 */ /* 0x000fe4000fffe0ff */
[----:B------:R-:W-:Y:S02]  /*2670*/  UIADD3 UR4, UPT, UPT, -UR6, UR4, URZ ;  /* 0x0000000406047290 */ /* 0x000fe4000fffe1ff */
[----:B------:R-:W-:Y:S02]  /*2680*/  UIMAD UR37, UR8, UR14, UR37 ;  /* 0x0000000e082572a4 */ /* 0x000fe4000f8e0225 */
[----:B------:R-:W-:-:S12]  /*2690*/  UIMAD UR38, UR4, UR16, UR38 ;  /* 0x00000010042672a4 */ /* 0x000fd8000f8e0226 */
.L_x_41:
[----:B------:R-:W-:Y:S01]  /*26a0*/  VIADD R11, R11, 0x1 ;  /* 0x000000010b0b7836 */ /* 0x000fe20000000000 */
[----:B------:R-:W-:Y:S02]  /*26b0*/  R2UR UR6, R84 ;  /* 0x00000000540672ca */ /* 0x000fe400000e0000 */
[----:B------:R-:W-:Y:S02]  /*26c0*/  R2UR UR4, R83 ;  /* 0x00000000530472ca */ /* 0x000fe400000e0000 */
[C---:B------:R-:W-:Y:S02]  /*26d0*/  ISETP.NE.AND P0, PT, R11.reuse, 0x2, PT ;  /* 0x000000020b00780c */ /* 0x040fe40003f05270 */
[----:B------:R-:W-:Y:S02]  /*26e0*/  PLOP3.LUT P1, PT, PT, PT, PT, 0x80, 0x8 ;  /* 0x000000000008781c */ /* 0x000fe40003f2f070 */
[----:B------:R-:W-:Y:S02]  /*26f0*/  SEL R3, RZ, 0x1, P0 ;  /* 0x00000001ff037807 */ /* 0x000fe40000000000 */
[----:B------:R-:W-:-:S02]  /*2700*/  SEL R11, R11, RZ, P0 ;  /* 0x000000ff0b0b7207 */ /* 0x000fc40000000000 */
[----:B------:R-:W-:Y:S01]  /*2710*/  LOP3.LUT R10, R10, R3, RZ, 0x3c, !PT ;  /* 0x000000030a0a7212 */ /* 0x000fe200078e3cff */
[----:B------:R-:W-:Y:S02]  /*2720*/  UIADD3 UR16, UPT, UPT, UR38, UR6, URZ ;  /* 0x0000000626107290 */ /* 0x000fe4000fffe0ff */
[----:B------:R-:W-:Y:S01]  /*2730*/  UIADD3 UR20, UPT, UPT, UR37, UR4, URZ ;  /* 0x0000000425147290 */ /* 0x000fe2000fffe0ff */
[----:B------:R-:W-:Y:S11]  /*2740*/  BRA.U UP1, `(.L_x_42) ;  /* 0xfffffff101507547 */ /* 0x000ff6000b83ffff */
[----:B------:R-:W-:Y:S01]  /*2750*/  UIADD3 UR7, UPT, UPT, UR7, 0x20, URZ ;  /* 0x0000002007077890 */ /* 0x000fe2000fffe0ff */
[----:B------:R-:W-:-:S03]  /*2760*/  SHF.L.U32 R3, R12, 0x1f, RZ ;  /* 0x0000001f0c037819 */ /* 0x000fc600000006ff */
[----:B------:R-:W-:-:S09]  /*2770*/  ULEA UR4, UR5, UR7, 0x3 ;  /* 0x0000000705047291 */ /* 0x000fd2000f8e18ff */
[----:B------:R-:W2:Y:S02]  /*2780*/  SYNCS.PHASECHK.TRANS64.TRYWAIT P0, [UR4], R3 ;  /* 0x00000003ff0075a7 */ /* 0x000ea40008001104 */
[----:B--2---:R-:W-:Y:S05]  /*2790*/  @!P0 BRA `(.L_x_43) ;  /* 0x0000006c00f48947 */ /* 0x004fea0003800000 */
.L_x_143:
[----:B------:R-:W-:-:S04]  /*27a0*/  UIADD3 UR4, UPT, UPT, UR5, 0x1, URZ ;  /* 0x0000000105047890 */ /* 0x000fc8000fffe0ff */
[----:B------:R-:W-:-:S04]  /*27b0*/  UISETP.NE.AND UP0, UPT, UR4, 0x4, UPT ;  /* 0x000000040400788c */ /* 0x000fc8000bf05270 */
[----:B------:R-:W-:Y:S02]  /*27c0*/  USEL UR6, URZ, 0x1, UP0 ;  /* 0x00000001ff067887 */ /* 0x000fe40008000000 */
[----:B------:R-:W-:-:S04]  /*27d0*/  USEL UR4, UR4, URZ, UP0 ;  /* 0x000000ff04047287 */ /* 0x000fc80008000000 */
[----:B------:R-:W-:Y:S01]  /*27e0*/  ULEA UR5, UR4, UR7, 0x3 ;  /* 0x0000000704057291 */ /* 0x000fe2000f8e18ff */
[----:B------:R-:W-:-:S04]  /*27f0*/  LOP3.LUT R2, R12, UR6, RZ, 0x3c, !PT ;  /* 0x000000060c027c12 */ /* 0x000fc8000f8e3cff */
[----:B-1----:R-:W-:-:S04]  /*2800*/  SHF.L.U32 R3, R2, 0x1f, RZ ;  /* 0x0000001f02037819 */ /* 0x002fc800000006ff */
[----:B------:R-:W1:Y:S02]  /*2810*/  SYNCS.PHASECHK.TRANS64.TRYWAIT P0, [UR5], R3 ;  /* 0x00000003ff0075a7 */ /* 0x000e640008001105 */
[----:B-1----:R-:W-:Y:S05]  /*2820*/  @!P0 BRA `(.L_x_44) ;  /* 0x0000006c00e88947 */ /* 0x002fea0003800000 */
.L_x_145:
        /* <DEDUP_REMOVED lines=9> */
.L_x_147:
[----:B------:R-:W-:-:S04]  /*28c0*/  UIADD3 UR4, UPT, UPT, UR4, 0x1, URZ ;  /* 0x0000000104047890 */ /* 0x000fc8000fffe0ff */
[----:B------:R-:W-:-:S04]  /*28d0*/  UISETP.NE.AND UP0, UPT, UR4, 0x4, UPT ;  /* 0x000000040400788c */ /* 0x000fc8000bf05270 */
[----:B------:R-:W-:Y:S02]  /*28e0*/  USEL UR5, URZ, 0x1, UP0 ;  /* 0x00000001ff057887 */ /* 0x000fe40008000000 */
[----:B------:R-:W-:-:S04]  /*28f0*/  USEL UR4, UR4, URZ, UP0 ;  /* 0x000000ff04047287 */ /* 0x000fc80008000000 */
[----:B------:R-:W-:Y:S01]  /*2900*/  ULEA UR4, UR4, UR7, 0x3 ;  /* 0x0000000704047291 */ /* 0x000fe2000f8e18ff */
[----:B-1----:R-:W-:-:S04]  /*2910*/  LOP3.LUT R3, R2, UR5, RZ, 0x3c, !PT ;  /* 0x0000000502037c12 */ /* 0x002fc8000f8e3cff */
[----:B------:R-:W-:Y:S01]  /*2920*/  SHF.L.U32 R3, R3, 0x1f, RZ ;  /* 0x0000001f03037819 */ /* 0x000fe200000006ff */
[----:B------:R-:W-:-:S07]  /*2930*/  IMAD.U32 R0, RZ, RZ, UR4 ;  /* 0x00000004ff007e24 */ /* 0x000fce000f8e00ff */
.L_x_46:
[----:B-1----:R1:W2:Y:S02]  /*2940*/  SYNCS.PHASECHK.TRANS64.TRYWAIT P0, [R0+URZ], R3 ;  /* 0x00000003000075a7 */ /* 0x0022a400080011ff */
[----:B--2---:R-:W-:Y:S05]  /*2950*/  @!P0 NANOSLEEP.SYNCS 0x989680 ;  /* 0x009896800000895d */ /* 0x004fea0003900000 */
[----:B------:R-:W2:Y:S02]  /*2960*/  @!P0 SYNCS.PHASECHK.TRANS64 P0, [R0+URZ], R3 ;  /* 0x00000003000085a7 */ /* 0x000ea400080010ff */
[----:B--2---:R-:W-:Y:S05]  /*2970*/  @P0 EXIT ;  /* 0x000000000000094d */ /* 0x004fea0003800000 */
[----:B------:R-:W-:Y:S05]  /*2980*/  BRA `(.L_x_46) ;  /* 0xfffffffc00ec7947 */ /* 0x000fea000383ffff */
.L_x_22:
[----:B------:R-:W1:Y:S02]  /*2990*/  S2UR UR4, SR_CgaCtaId ;  /* 0x00000000000479c3 */ /* 0x000e640000008800 */
[----:B-1----:R-:W-:-:S04]  /*29a0*/  UISETP.NE.AND UP0, UPT, UR4, URZ, UPT ;  /* 0x000000ff0400728c */ /* 0x002fc8000bf05270 */
[----:B------:R-:W-:-:S09]  /*29b0*/  UISETP.NE.OR UP0, UPT, UR17, 0x1, UP0 ;  /* 0x000000011100788c */ /* 0x000fd20008705670 */
[----:B------:R-:W-:Y:S05]  /*29c0*/  BRA.U UP0, `(.L_x_47) ;  /* 0x00000005004c7547 */ /* 0x000fea000b800000 */
[----:B------:R-:W1:Y:S01]  /*29d0*/  S2UR UR5, SR_CgaCtaId ;  /* 0x00000000000579c3 */ /* 0x000e620000008800 */
[----:B------:R-:W-:Y:S01]  /*29e0*/  UMOV UR4, 0x400 ;  /* 0x0000040000047882 */ /* 0x000fe20000000000 */
[----:B------:R-:W-:Y:S01]  /*29f0*/  ISETP.GE.U32.AND P2, PT, R0, 0x2, PT ;  /* 0x000000020000780c */ /* 0x000fe20003f46070 */
[----:B------:R-:W-:Y:S01]  /*2a00*/  IMAD.MOV.U32 R12, RZ, RZ, 0x1 ;  /* 0x00000001ff0c7424 */ /* 0x000fe200078e00ff */
[----:B------:R-:W-:Y:S02]  /*2a10*/  CS2R R10, SRZ ;  /* 0x00000000000a7805 */ /* 0x000fe4000001ff00 */
[----:B------:R-:W-:Y:S01]  /*2a20*/  CS2R R8, SRZ ;  /* 0x0000000000087805 */ /* 0x000fe2000001ff00 */
[----:B-1----:R-:W-:-:S03]  /*2a30*/  ULEA UR6, UR5, UR4, 0x18 ;  /* 0x0000000405067291 */ /* 0x002fc6000f8ec0ff */
[----:B------:R-:W-:-:S09]  /*2a40*/  UMOV UR5, URZ ;  /* 0x000000ff00057c82 */ /* 0x000fd20008000000 */
.L_x_51:
[----:B------:R-:W-:Y:S02]  /*2a50*/  LEA R2, R8, UR6, 0x3 ;  /* 0x0000000608027c11 */ /* 0x000fe4000f8e18ff */
[----:B------:R-:W-:-:S03]  /*2a60*/  SHF.L.U32 R5, R9, 0x1f, RZ ;  /* 0x0000001f09057819 */ /* 0x000fc600000006ff */
[----:B------:R-:W-:Y:S01]  /*2a70*/  VIADD R4, R2, 0x100 ;  /* 0x0000010002047836 */ /* 0x000fe20000000000 */
[----:B------:R-:W1:Y:S02]  /*2a80*/  SYNCS.PHASECHK.TRANS64.TRYWAIT P0, [R2+URZ+0xf0], R5 ;  /* 0x0000f005020075a7 */ /* 0x000e6400080011ff */
[----:B-1----:R-:W-:Y:S05]  /*2a90*/  @!P0 BRA `(.L_x_48) ;  /* 0x0000006c007c8947 */ /* 0x002fea0003800000 */
.L_x_148:
[----:B------:R-:W-:Y:S01]  /*2aa0*/  ULEA UR4, UR5, UR6, 0x3 ;  /* 0x0000000605047291 */ /* 0x000fe2000f8e18ff */
[----:B------:R-:W-:Y:S02]  /*2ab0*/  PRMT R4, RZ, 0x654, R4 ;  /* 0x00000654ff047816 */ /* 0x000fe40000000004 */
[----:B-1----:R-:W-:Y:S01]  /*2ac0*/  SHF.L.U32 R5, R12, 0x1f, RZ ;  /* 0x0000001f0c057819 */ /* 0x002fe200000006ff */
[----:B------:R-:W-:Y:S01]  /*2ad0*/  UIADD3 UR7, UPT, UPT, UR4, 0x90, URZ ;  /* 0x0000009004077890 */ /* 0x000fe2000fffe0ff */
[----:B------:R1:W-:Y:S05]  /*2ae0*/  SYNCS.ARRIVE.TRANS64.RED.A1T0 RZ, [R4+URZ], RZ ;  /* 0x000000ff04ff79a7 */ /* 0x0003ea00081004ff */
[----:B------:R-:W-:Y:S01]  /*2af0*/  IMAD.U32 R7, RZ, RZ, UR7 ;  /* 0x00000007ff077e24 */ /* 0x000fe2000f8e00ff */
[----:B------:R-:W2:Y:S04]  /*2b00*/  SYNCS.PHASECHK.TRANS64.TRYWAIT P0, [UR4+0xa0], R5 ;  /* 0x0000a005ff0075a7 */ /* 0x000ea80008001104 */
[----:B------:R-:W-:Y:S01]  /*2b10*/  PRMT R6, R0, 0x654, R7 ;  /* 0x0000065400067816 */ /* 0x000fe20000000007 */
[----:B-1----:R-:W-:Y:S01]  /*2b20*/  @!P2 IMAD.MOV.U32 R4, RZ, RZ, 0x10 ;  /* 0x00000010ff04a424 */ /* 0x002fe200078e00ff */
[----:B--2---:R-:W-:Y:S06]  /*2b30*/  @!P0 BRA `(.L_x_49) ;  /* 0x0000006c00688947 */ /* 0x004fec0003800000 */
.L_x_150:
[----:B------:R-:W-:Y:S01]  /*2b40*/  ULEA UR8, UR5, UR6, 0x4 ;  /* 0x0000000605087291 */ /* 0x000fe2000f8e20ff */
[----:B------:R-:W-:Y:S01]  /*2b50*/  SEL R3, R6, R3, !P2 ;  /* 0x0000000306037207 */ /* 0x000fe20005000000 */
[----:B------:R-:W-:Y:S01]  /*2b60*/  UIADD3 UR9, UPT, UPT, UR4, 0x90, URZ ;  /* 0x0000009004097890 */ /* 0x000fe2000fffe0ff */
[----:B-1----:R-:W-:Y:S01]  /*2b70*/  LEA R2, R11, UR6, 0x3 ;  /* 0x000000060b027c11 */ /* 0x002fe2000f8e18ff */
[----:B------:R-:W-:Y:S01]  /*2b80*/  UIADD3 UR8, UPT, UPT, UR8, 0x120, URZ ;  /* 0x0000012008087890 */ /* 0x000fe2000fffe0ff */
[----:B------:R-:W-:Y:S01]  /*2b90*/  SHF.L.U32 R5, R10, 0x1f, RZ ;  /* 0x0000001f0a057819 */ /* 0x000fe200000006ff */
[----:B------:R1:W-:Y:S01]  /*2ba0*/  @!P2 SYNCS.ARRIVE.TRANS64.RED RZ, [R3+URZ], R4 ;  /* 0x0000000403ffa9a7 */ /* 0x0003e200080004ff */
[----:B------:R-:W-:Y:S01]  /*2bb0*/  UIADD3 UR4, UPT, UPT, UR5, 0x1, URZ ;  /* 0x0000000105047890 */ /* 0x000fe2000fffe0ff */
[----:B------:R-:W-:-:S03]  /*2bc0*/  VIADD R8, R8, 0x1 ;  /* 0x0000000108087836 */ /* 0x000fc60000000000 */
[----:B------:R-:W-:Y:S02]  /*2bd0*/  UISETP.NE.AND UP0, UPT, UR4, 0x2, UPT ;  /* 0x000000020400788c */ /* 0x000fe4000bf05270 */
[----:B------:R-:W-:Y:S06]  /*2be0*/  UGETNEXTWORKID.BROADCAST [UR8], [UR9] ;  /* 0x00000000080073ca */ /* 0x000fec0008000100 */
[----:B------:R-:W-:Y:S01]  /*2bf0*/  USEL UR7, URZ, 0x1, UP0 ;  /* 0x00000001ff077887 */ /* 0x000fe20008000000 */
[----:B------:R-:W-:Y:S01]  /*2c00*/  ISETP.NE.AND P0, PT, R8, 0x2, PT ;  /* 0x000000020800780c */ /* 0x000fe20003f05270 */
[----:B------:R-:W-:Y:S01]  /*2c10*/  USEL UR5, UR4, URZ, UP0 ;  /* 0x000000ff04057287 */ /* 0x000fe20008000000 */
[----:B------:R-:W2:Y:S03]  /*2c20*/  SYNCS.PHASECHK.TRANS64.TRYWAIT P1, [R2+URZ+0x90], R5 ;  /* 0x00009005020075a7 */ /* 0x000ea600080211ff */
[----:B------:R-:W-:Y:S01]  /*2c30*/  LOP3.LUT R12, R12, UR7, RZ, 0x3c, !PT ;  /* 0x000000070c0c7c12 */ /* 0x000fe2000f8e3cff */
[----:B-12---:R-:W-:Y:S07]  /*2c40*/  @!P1 BRA `(.L_x_50) ;  /* 0x0000006c003c9947 */ /* 0x006fee0003800000 */
.L_x_151:
[C---:B------:R-:W-:Y:S01]  /*2c50*/  LEA R4, R11.reuse, UR6, 0x4 ;  /* 0x000000060b047c11 */ /* 0x040fe2000f8e20ff */
[----:B-1----:R-:W-:Y:S01]  /*2c60*/  VIADD R2, R2, 0xa0 ;  /* 0x000000a002027836 */ /* 0x002fe20000000000 */
[----:B------:R-:W-:Y:S01]  /*2c70*/  SEL R8, R8, RZ, P0 ;  /* 0x000000ff08087207 */ /* 0x000fe20000000000 */
[----:B------:R-:W-:-:S03]  /*2c80*/  VIADD R11, R11, 0x1 ;  /* 0x000000010b0b7836 */ /* 0x000fc60000000000 */
[----:B------:R-:W1:Y:S01]  /*2c90*/  LDS.128 R4, [R4+0x120] ;  /* 0x0001200004047984 */ /* 0x000e620000000c00 */
[----:B------:R-:W-:Y:S02]  /*2ca0*/  PRMT R2, RZ, 0x654, R2 ;  /* 0x00000654ff027816 */ /* 0x000fe40000000002 */
[C---:B------:R-:W-:Y:S01]  /*2cb0*/  ISETP.NE.AND P1, PT, R11.reuse, 0x2, PT ;  /* 0x000000020b00780c */ /* 0x040fe20003f25270 */
[----:B------:R-:W-:Y:S01]  /*2cc0*/  @!PT LDS RZ, [RZ] ;  /* 0x00000000fffff984 */ /* 0x000fe20000000800 */
[----:B------:R-:W-:Y:S01]  /*2cd0*/  @!PT LDS RZ, [RZ] ;  /* 0x00000000fffff984 */ /* 0x000fe20000000800 */
[----:B------:R-:W-:Y:S01]  /*2ce0*/  @!PT LDS RZ, [RZ] ;  /* 0x00000000fffff984 */ /* 0x000fe20000000800 */
[----:B------:R-:W-:Y:S01]  /*2cf0*/  @!PT LDS RZ, [RZ] ;  /* 0x00000000fffff984 */ /* 0x000fe20000000800 */
[----:B------:R2:W-:Y:S06]  /*2d00*/  MEMBAR.ALL.CTA ;  /* 0x0000000000007992 */ /* 0x0005ec0000008000 */
[----:B--2---:R-:W2:Y:S01]  /*2d10*/  FENCE.VIEW.ASYNC.S ;  /* 0x00000000000073c6 */ /* 0x004ea20000000000 */
[----:B------:R-:W-:Y:S01]  /*2d20*/  SEL R11, R11, RZ, P1 ;  /* 0x000000ff0b0b7207 */ /* 0x000fe20000800000 */
[----:B--2---:R2:W-:Y:S01]  /*2d30*/  SYNCS.ARRIVE.TRANS64.RED.A1T0 RZ, [R2+URZ], RZ ;  /* 0x000000ff02ff79a7 */ /* 0x0045e200081004ff */
[----:B-1----:R-:W-:-:S02]  /*2d40*/  LOP3.LUT P3, RZ, R6, 0x1, RZ, 0xc0, !PT ;  /* 0x0000000106ff7812 */ /* 0x002fc4000786c0ff */
[----:B------:R-:W-:-:S04]  /*2d50*/  SEL R5, RZ, 0x1, P1 ;  /* 0x00000001ff057807 */ /* 0x000fc80000800000 */
[----:B------:R-:W-:Y:S02]  /*2d60*/  LOP3.LUT R10, R10, R5, RZ, 0x3c, !PT ;  /* 0x000000050a0a7212 */ /* 0x000fe400078e3cff */
[----:B--2---:R-:W-:-:S04]  /*2d70*/  SEL R2, RZ, 0x1, P0 ;  /* 0x00000001ff027807 */ /* 0x004fc80000000000 */
[----:B------:R-:W-:Y:S01]  /*2d80*/  LOP3.LUT R9, R9, R2, RZ, 0x3c, !PT ;  /* 0x0000000209097212 */ /* 0x000fe200078e3cff */
[----:B------:R-:W-:Y:S06]  /*2d90*/  @P3 BRA `(.L_x_51) ;  /* 0xfffffffc002c3947 */ /* 0x000fec000383ffff */
[----:B------:R-:W-:Y:S01]  /*2da0*/  ULEA UR4, UR5, UR6, 0x3 ;  /* 0x0000000605047291 */ /* 0x000fe2000f8e18ff */
[----:B------:R-:W-:-:S08]  /*2db0*/  SHF.L.U32 R3, R12, 0x1f, RZ ;  /* 0x0000001f0c037819 */ /* 0x000fd000000006ff */
[----:B------:R-:W1:Y:S02]  /*2dc0*/  SYNCS.PHASECHK.TRANS64 P0, [UR4+0xa0], R3 ;  /* 0x0000a003ff0075a7 */ /* 0x000e640008001004 */
[----:B-1----:R-:W-:Y:S05]  /*2dd0*/  @P0 BRA `(.L_x_52) ;  /* 0x0000000000080947 */ /* 0x002fea0003800000 */
[----:B------:R-:W1:Y:S02]  /*2de0*/  SYNCS.PHASECHK.TRANS64.TRYWAIT P0, [UR4+0xa0], R3 ;  /* 0x0000a003ff0075a7 */ /* 0x000e640008001104 */
[----:B-1----:R-:W-:Y:S05]  /*2df0*/  @!P0 BRA `(.L_x_53) ;  /* 0x0000006800e48947 */ /* 0x002fea0003800000 */
.L_x_52:
[----:B------:R-:W-:-:S04]  /*2e00*/  UIADD3 UR7, UPT, UPT, UR5, 0x1, URZ ;  /* 0x0000000105077890 */ /* 0x000fc8000fffe0ff */
[----:B------:R-:W-:-:S04]  /*2e10*/  UISETP.NE.AND UP0, UPT, UR7, 0x2, UPT ;  /* 0x000000020700788c */ /* 0x000fc8000bf05270 */
[----:B------:R-:W-:Y:S02]  /*2e20*/  USEL UR8, URZ, 0x1, UP0 ;  /* 0x00000001ff087887 */ /* 0x000fe40008000000 */
[----:B------:R-:W-:-:S04]  /*2e30*/  USEL UR7, UR7, URZ, UP0 ;  /* 0x000000ff07077287 */ /* 0x000fc80008000000 */
[----:B------:R-:W-:Y:S01]  /*2e40*/  ULEA UR7, UR7, UR6, 0x3 ;  /* 0x0000000607077291 */ /* 0x000fe2000f8e18ff */
[----:B-1----:R-:W-:-:S04]  /*2e50*/  LOP3.LUT R3, R12, UR8, RZ, 0x3c, !PT ;  /* 0x000000080c037c12 */ /* 0x002fc8000f8e3cff */
[----:B------:R-:W-:-:S04]  /*2e60*/  SHF.L.U32 R0, R3, 0x1f, RZ ;  /* 0x0000001f03007819 */ /* 0x000fc800000006ff */
[----:B------:R-:W1:Y:S02]  /*2e70*/  SYNCS.PHASECHK.TRANS64 P0, [UR7+0xa0], R0 ;  /* 0x0000a000ff0075a7 */ /* 0x000e640008001007 */
[----:B-1----:R-:W-:Y:S05]  /*2e80*/  @P0 EXIT ;  /* 0x000000000000094d */ /* 0x002fea0003800000 */
[----:B------:R-:W-:Y:S02]  /*2e90*/  SHF.L.U32 R3, R3, 0x1f, RZ ;  /* 0x0000001f03037819 */ /* 0x000fe400000006ff */
[----:B------:R-:W-:-:S07]  /*2ea0*/  MOV R0, UR7 ;  /* 0x0000000700007c02 */ /* 0x000fce0008000f00 */
.L_x_54:
[----:B-1----:R1:W2:Y:S02]  /*2eb0*/  SYNCS.PHASECHK.TRANS64.TRYWAIT P0, [R0+URZ+0xa0], R3 ;  /* 0x0000a003000075a7 */ /* 0x0022a400080011ff */
[----:B--2---:R-:W-:Y:S05]  /*2ec0*/  @!P0 NANOSLEEP.SYNCS 0x989680 ;  /* 0x009896800000895d */ /* 0x004fea0003900000 */
[----:B------:R-:W2:Y:S02]  /*2ed0*/  @!P0 SYNCS.PHASECHK.TRANS64 P0, [R0+URZ+0xa0], R3 ;  /* 0x0000a003000085a7 */ /* 0x000ea400080010ff */
[----:B--2---:R-:W-:Y:S05]  /*2ee0*/  @P0 EXIT ;  /* 0x000000000000094d */ /* 0x004fea0003800000 */
[----:B------:R-:W-:Y:S05]  /*2ef0*/  BRA `(.L_x_54) ;  /* 0xfffffffc00ec7947 */ /* 0x000fea000383ffff */
.L_x_47:
[----:B------:R-:W-:Y:S05]  /*2f00*/  BRA.U UP4, `(.L_x_55) ;  /* 0x0000000d04d87547 */ /* 0x000fea000b800000 */
[----:B------:R-:W1:Y:S01]  /*2f10*/  S2UR UR7, SR_CgaCtaId ;  /* 0x00000000000779c3 */ /* 0x000e620000008800 */
[----:B------:R-:W-:Y:S01]  /*2f20*/  UMOV UR4, 0x40 ;  /* 0x0000004000047882 */ /* 0x000fe20000000000 */
[----:B------:R-:W-:Y:S01]  /*2f30*/  NOP ;  /* 0x0000000000007918 */ /* 0x000fe20000000000 */
[----:B------:R-:W-:Y:S01]  /*2f40*/  UMOV UR6, 0x400 ;  /* 0x0000040000067882 */ /* 0x000fe20000000000 */
[----:B-1----:R-:W-:Y:S02]  /*2f50*/  ULEA UR5, UR7, UR4, 0x18 ;  /* 0x0000000407057291 */ /* 0x002fe4000f8ec0ff */
[----:B------:R-:W-:-:S07]  /*2f60*/  ULEA UR6, UR7, UR6, 0x18 ;  /* 0x0000000607067291 */ /* 0x000fce000f8ec0ff */
[----:B------:R-:W1:Y:S02]  /*2f70*/  LDS.U8 R0, [UR5+0x1c] ;  /* 0x00001c05ff007984 */ /* 0x000e640008000000 */
[----:B-1----:R-:W-:-:S13]  /*2f80*/  ISETP.NE.AND P0, PT, R0, RZ, PT ;  /* 0x000000ff0000720c */ /* 0x002fda0003f05270 */
[----:B------:R-:W-:Y:S05]  /*2f90*/  @P0 BRA `(.L_x_56) ;  /* 0x0000000000580947 */ /* 0x000fea0003800000 */
[----:B------:R-:W-:-:S13]  /*2fa0*/  ELECT P0, URZ, PT ;  /* 0x0000000000ff782f */ /* 0x000fda0003800000 */
[----:B------:R-:W-:Y:S05]  /*2fb0*/  @!P0 BRA `(.L_x_57) ;  /* 0x0000000000608947 */ /* 0x000fea0003800000 */
[----:B------:R-:W-:Y:S01]  /*2fc0*/  UMOV UR4, 0x10 ;  /* 0x0000001000047882 */ /* 0x000fe20000000000 */
[----:B------:R-:W-:Y:S01]  /*2fd0*/  HFMA2 R0, -RZ, RZ, 0, 5.9604644775390625e-08 ;  /* 0x00000001ff007431 */ /* 0x000fe200000001ff */
[----:B------:R-:W-:-:S03]  /*2fe0*/  MOV R3, 0xffff ;  /* 0x0000ffff00037802 */ /* 0x000fc60000000f00 */
[----:B------:R-:W-:Y:S04]  /*2ff0*/  DEPBAR.LE SB1, 0x36 ;  /* 0x00009d800000791a */ /* 0x000fe80000000000 */
[----:B------:R-:W1:Y:S02]  /*3000*/  UTCATOMSWS.FIND_AND_SET.ALIGN UP0, UR4, UR4 ;  /* 0x00000004000475e3 */ /* 0x000e640008000800 */
[----:B-1----:R-:W-:Y:S01]  /*3010*/  MOV R4, UR4 ;  /* 0x0000000400047c02 */ /* 0x002fe20008000f00 */
[----:B------:R-:W-:Y:S06]  /*3020*/  BRA.U UP0, `(.L_x_58) ;  /* 0x0000000100187547 */ /* 0x000fec000b800000 */
.L_x_59:
[----:B------:R-:W-:Y:S05]  /*3030*/  NANOSLEEP 0x64 ;  /* 0x000000640000795d */ /* 0x000fea0003800000 */
[----:B------:R-:W-:-:S05]  /*3040*/  UMOV UR4, 0x10 ;  /* 0x0000001000047882 */ /* 0x000fca0000000000 */
[----:B------:R-:W-:Y:S04]  /*3050*/  DEPBAR.LE SB1, 0x36 ;  /* 0x00009d800000791a */ /* 0x000fe80000000000 */
[----:B------:R-:W1:Y:S02]  /*3060*/  UTCATOMSWS.FIND_AND_SET.ALIGN UP0, UR4, UR4 ;  /* 0x00000004000475e3 */ /* 0x000e640008000800 */
[----:B-1----:R-:W-:Y:S01]  /*3070*/  MOV R4, UR4 ;  /* 0x0000000400047c02 */ /* 0x002fe20008000f00 */
[----:B------:R-:W-:Y:S05]  /*3080*/  BRA.U !UP0, `(.L_x_59) ;  /* 0xfffffffd08e87547 */ /* 0x000fea000b83ffff */
.L_x_58:
[-C--:B------:R-:W-:Y:S02]  /*3090*/  SHF.L.U32 R3, R3, R4.reuse, RZ ;  /* 0x0000000403037219 */ /* 0x080fe400000006ff */
[----:B------:R-:W-:Y:S01]  /*30a0*/  SHF.L.U32 R0, R0, R4, RZ ;  /* 0x0000000400007219 */ /* 0x000fe200000006ff */
[----:B------:R-:W-:Y:S02]  /*30b0*/  IMAD.SHL.U32 R4, R4, 0x20, RZ ;  /* 0x0000002004047824 */ /* 0x000fe400078e00ff */
[----:B------:R1:W-:Y:S04]  /*30c0*/  ATOMS.OR RZ, [UR5+0x14], R3 ;  /* 0x00001403ffff798c */ /* 0x0003e8000b000005 */
[----:B------:R1:W-:Y:S04]  /*30d0*/  ATOMS.OR RZ, [UR5+0x18], R0 ;  /* 0x00001800ffff798c */ /* 0x0003e8000b000005 */
[----:B------:R1:W-:Y:S01]  /*30e0*/  STS [UR6+0x140], R4 ;  /* 0x00014004ff007988 */ /* 0x0003e20008000806 */
[----:B------:R-:W-:Y:S05]  /*30f0*/  BRA `(.L_x_57) ;  /* 0x0000000000107947 */ /* 0x000fea0003800000 */
.L_x_56:
[----:B------:R-:W-:Y:S02]  /*3100*/  MOV R0, 0xffffffff ;  /* 0xffffffff00007802 */ /* 0x000fe40000000f00 */
[----:B------:R-:W-:-:S03]  /*3110*/  MOV R4, 0x3140 ;  /* 0x0000314000047802 */ /* 0x000fc60000000f00 */
[----:B------:R1:W-:Y:S04]  /*3120*/  STS [UR6+0x140], R0 ;  /* 0x00014000ff007988 */ /* 0x0003e80008000806 */
[----:B-1---5:R-:W-:Y:S05]  /*3130*/  CALL.REL.NOINC `($__internal_1_$__cuda_sm10x_tcgen05_guardrail_trap_phase_invalid_during_alloc) ;  /* 0x00000070002c7944 */ /* 0x022fea0003c00000 */
.L_x_57:
[----:B------:R-:W-:Y:S05]  /*3140*/  WARPSYNC.ALL ;  /* 0x0000000000007948 */ /* 0x000fea0003800000 */
[----:B------:R-:W2:Y:S01]  /*3150*/  S2UR UR4, SR_CgaCtaId ;  /* 0x00000000000479c3 */ /* 0x000ea20000008800 */
[----:B------:R-:W-:Y:S01]  /*3160*/  UMOV UR26, 0x400 ;  /* 0x00000400001a7882 */ /* 0x000fe20000000000 */
[----:B------:R-:W-:-:S06]  /*3170*/  NOP ;  /* 0x0000000000007918 */ /* 0x000fcc0000000000 */
[----:B------:R-:W-:Y:S06]  /*3180*/  BAR.ARV 0x6, 0xa0 ;  /* 0x0182800000007b1d */ /* 0x000fec0000002000 */
[----:B------:R-:W3:Y:S01]  /*3190*/  LDCU UR5, c[0x0][0x38c] ;  /* 0x00007180ff0577ac */ /* 0x000ee20008000800 */
[----:B------:R-:W-:Y:S01]  /*31a0*/  LOP3.LUT R2, R2, 0xffff, RZ, 0xc0, !PT ;  /* 0x0000ffff02027812 */ /* 0x000fe200078ec0ff */
[----:B------:R-:W-:Y:S01]  /*31b0*/  IMAD.MOV.U32 R11, RZ, RZ, 0x1 ;  /* 0x00000001ff0b7424 */ /* 0x000fe200078e00ff */
[----:B------:R-:W-:Y:S01]  /*31c0*/  CS2R R8, SRZ ;  /* 0x0000000000087805 */ /* 0x000fe2000001ff00 */
[----:B------:R-:W4:Y:S01]  /*31d0*/  LDCU UR7, c[0x0][0x38c] ;  /* 0x00007180ff0777ac */ /* 0x000f220008000800 */
[----:B------:R-:W-:Y:S01]  /*31e0*/  R2UR UR27, R2 ;  /* 0x00000000021b72ca */ /* 0x000fe200000e0000 */
[----:B------:R-:W-:Y:S01]  /*31f0*/  IMAD.MOV.U32 R10, RZ, RZ, RZ ;  /* 0x000000ffff0a7224 */ /* 0x000fe200078e00ff */
[----:B------:R-:W-:Y:S01]  /*3200*/  UMOV UR30, URZ ;  /* 0x000000ff001e7c82 */ /* 0x000fe20008000000 */
[----:B------:R-:W-:Y:S01]  /*3210*/  UMOV UR24, URZ ;  /* 0x000000ff00187c82 */ /* 0x000fe20008000000 */
[----:B--2---:R-:W-:Y:S01]  /*3220*/  ULEA UR26, UR4, UR26, 0x18 ;  /* 0x0000001a041a7291 */ /* 0x004fe2000f8ec0ff */
[----:B------:R-:W-:Y:S01]  /*3230*/  UMOV UR38, 0x0 ;  /* 0x0000000000267882 */ /* 0x000fe20000000000 */
[----:B------:R-:W-:-:S02]  /*3240*/  UMOV UR39, 0x4400010 ;  /* 0x0440001000277882 */ /* 0x000fc40000000000 */
[----:B------:R-:W-:Y:S02]  /*3250*/  UIADD3 UR4, UPT, UPT, UR26, 0x8800, URZ ;  /* 0x000088001a047890 */ /* 0x000fe4000fffe0ff */
[----:B------:R-:W-:Y:S02]  /*3260*/  UIADD3 UR6, UPT, UPT, UR26, 0x10800, URZ ;  /* 0x000108001a067890 */ /* 0x000fe4000fffe0ff */
[----:B---3--:R-:W-:Y:S01]  /*3270*/  UIADD3 UR5, UPT, UPT, UR5, 0x3f, URZ ;  /* 0x0000003f05057890 */ /* 0x008fe2000fffe0ff */
[----:B-1----:R-:W1:Y:S01]  /*3280*/  LDS R0, [UR26+0x140] ;  /* 0x0001401aff007984 */ /* 0x002e620008000800 */
[----:B------:R-:W-:Y:S01]  /*3290*/  UMOV UR36, 0x0 ;  /* 0x0000000000247882 */ /* 0x000fe20000000000 */
[----:B------:R-:W-:Y:S01]  /*32a0*/  UMOV UR37, 0x4400010 ;  /* 0x0440001000257882 */ /* 0x000fe20000000000 */
[----:B------:R-:W-:Y:S02]  /*32b0*/  USHF.R.S32.HI UR40, URZ, 0x1f, UR5 ;  /* 0x0000001fff287899 */ /* 0x000fe40008011405 */
[----:B----4-:R-:W-:-:S02]  /*32c0*/  UISETP.GE.AND UP4, UPT, UR7, 0x1, UPT ;  /* 0x000000010700788c */ /* 0x010fc4000bf86270 */
[----:B------:R-:W-:Y:S02]  /*32d0*/  ULEA.HI UR40, UR40, UR5, URZ, 0x6 ;  /* 0x0000000528287291 */ /* 0x000fe4000f8f30ff */
[----:B------:R-:W-:Y:S02]  /*32e0*/  USHF.R.U32.HI UR5, URZ, 0x4, UR4 ;  /* 0x00000004ff057899 */ /* 0x000fe40008011604 */
[----:B------:R-:W-:Y:S02]  /*32f0*/  USHF.R.S32.HI UR40, URZ, 0x6, UR40 ;  /* 0x00000006ff287899 */ /* 0x000fe40008011428 */
[----:B------:R-:W-:Y:S02]  /*3300*/  USHF.R.U32.HI UR4, URZ, 0x4, UR6 ;  /* 0x00000004ff047899 */ /* 0x000fe40008011606 */
[----:B------:R-:W-:Y:S02]  /*3310*/  UISETP.LT.AND UP0, UPT, UR40, 0x1, UPT ;  /* 0x000000012800788c */ /* 0x000fe4000bf01270 */
[----:B------:R-:W-:-:S02]  /*3320*/  ULOP3.LUT UR5, UR5, 0x3fff, URZ, 0xc0, !UPT ;  /* 0x00003fff05057892 */ /* 0x000fc4000f8ec0ff */
[----:B------:R-:W-:Y:S02]  /*3330*/  ULOP3.LUT UR4, UR4, 0x3fff, URZ, 0xc0, !UPT ;  /* 0x00003fff04047892 */ /* 0x000fe4000f8ec0ff */
[----:B------:R-:W-:Y:S02]  /*3340*/  USEL UR41, UR40, 0x1, !UP0 ;  /* 0x0000000128297887 */ /* 0x000fe4000c000000 */
[----:B------:R-:W-:Y:S02]  /*3350*/  ULOP3.LUT UR28, UR5, 0x10000, URZ, 0xfc, !UPT ;  /* 0x00010000051c7892 */ /* 0x000fe4000f8efcff */
[----:B------:R-:W-:Y:S02]  /*3360*/  ULOP3.LUT UR29, UR4, 0x10000, URZ, 0xfc, !UPT ;  /* 0x00010000041d7892 */ /* 0x000fe4000f8efcff */
[----:B------:R-:W-:Y:S01]  /*3370*/  UIADD3 UR41, UPT, UPT, -UR41, URZ, URZ ;  /* 0x000000ff29297290 */ /* 0x000fe2000fffe1ff */
[----:B------:R-:W-:Y:S01]  /*3380*/  UMOV UR34, 0x0 ;  /* 0x0000000000227882 */ /* 0x000fe20000000000 */
[----:B------:R-:W-:Y:S01]  /*3390*/  UMOV UR35, 0x4400010 ;  /* 0x0440001000237882 */ /* 0x000fe20000000000 */
[----:B------:R-:W-:Y:S01]  /*33a0*/  UMOV UR32, 0x0 ;  /* 0x0000000000207882 */ /* 0x000fe20000000000 */
[----:B------:R-:W-:Y:S01]  /*33b0*/  UMOV UR33, 0x4400010 ;  /* 0x0440001000217882 */ /* 0x000fe20000000000 */
[----:B-1----:R-:W-:-:S15]  /*33c0*/  R2UR UR42, R0 ;  /* 0x00000000002a72ca */ /* 0x002fde00000e0000 */
.L_x_66:
[----:B------:R-:W-:Y:S02]  /*33d0*/  LEA R0, R10, UR26, 0x3 ;  /* 0x0000001a0a007c11 */ /* 0x000fe4000f8e18ff */
[----:B------:R-:W-:Y:S02]  /*33e0*/  SHF.L.U32 R5, R9, 0x1f, RZ ;  /* 0x0000001f09057819 */ /* 0x000fe400000006ff */
[----:B------:R-:W-:Y:S01]  /*33f0*/  PLOP3.LUT P0, PT, PT, PT, UP4, 0x80, 0x8 ;  /* 0x000000000008781c */ /* 0x000fe20003f0f048 */
[----:B------:R-:W-:Y:S01]  /*3400*/  VIADD R3, R0, 0xa0 ;  /* 0x000000a000037836 */ /* 0x000fe20000000000 */
[----:B-1----:R-:W1:Y:S02]  /*3410*/  SYNCS.PHASECHK.TRANS64.TRYWAIT P1, [R0+URZ+0x90], R5 ;  /* 0x00009005000075a7 */ /* 0x002e6400080211ff */
[----:B-1-3--:R-:W-:Y:S09]  /*3420*/  @!P1 BRA `(.L_x_60) ;  /* 0x0000006400709947 */ /* 0x00aff20003800000 */
.L_x_153:
[----:B------:R-:W-:Y:S01]  /*3430*/  LEA R4, R10, UR26, 0x4 ;  /* 0x0000001a0a047c11 */ /* 0x000fe2000f8e20ff */
[----:B------:R-:W-:Y:S01]  /*3440*/  @UP4 ULEA UR4, UR24, UR26, 0x3 ;  /* 0x0000001a18044291 */ /* 0x000fe2000f8e18ff */
[----:B------:R-:W-:Y:S01]  /*3450*/  PLOP3.LUT P2, PT, PT, PT, PT, 0x80, 0x8 ;  /* 0x000000000008781c */ /* 0x000fe20003f4f070 */
[----:B------:R-:W-:Y:S01]  /*3460*/  ULEA UR31, UR30, UR26, 0x3 ;  /* 0x0000001a1e1f7291 */ /* 0x000fe2000f8e18ff */
[----:B------:R-:W-:Y:S02]  /*3470*/  PRMT R3, RZ, 0x654, R3 ;  /* 0x00000654ff037816 */ /* 0x000fe40000000003 */
[----:B-1----:R-:W1:Y:S01]  /*3480*/  LDS.128 R4, [R4+0x120] ;  /* 0x0001200004047984 */ /* 0x002e620000000c00 */
[----:B------:R-:W-:Y:S02]  /*3490*/  @P0 SHF.L.U32 R2, R8, 0x1f, RZ ;  /* 0x0000001f08020819 */ /* 0x000fe400000006ff */
[----:B------:R-:W-:Y:S01]  /*34a0*/  SHF.L.U32 R0, R11, 0x1f, RZ ;  /* 0x0000001f0b007819 */ /* 0x000fe200000006ff */
[----:B------:R-:W-:Y:S01]  /*34b0*/  @!PT LDS RZ, [RZ] ;  /* 0x00000000fffff984 */ /* 0x000fe20000000800 */
[----:B------:R-:W-:Y:S01]  /*34c0*/  @!PT LDS RZ, [RZ] ;  /* 0x00000000fffff984 */ /* 0x000fe20000000800 */
[----:B------:R-:W-:Y:S01]  /*34d0*/  @!PT LDS RZ, [RZ] ;  /* 0x00000000fffff984 */ /* 0x000fe20000000800 */
[----:B------:R-:W-:Y:S01]  /*34e0*/  @!PT LDS RZ, [RZ] ;  /* 0x00000000fffff984 */ /* 0x000fe20000000800 */
[----:B------:R2:W-:Y:S06]  /*34f0*/  MEMBAR.ALL.CTA ;  /* 0x0000000000007992 */ /* 0x0005ec0000008000 */
[----:B--2---:R-:W2:Y:S02]  /*3500*/  FENCE.VIEW.ASYNC.S ;  /* 0x00000000000073c6 */ /* 0x004ea40000000000 */
[----:B--2---:R2:W-:Y:S01]  /*3510*/  SYNCS.ARRIVE.TRANS64.RED.A1T0 RZ, [R3+URZ], RZ ;  /* 0x000000ff03ff79a7 */ /* 0x0045e200081004ff */
[----:B------:R2:W3:Y:S01]  /*3520*/  @P0 SYNCS.PHASECHK.TRANS64.TRYWAIT P2, [UR4], R2 ;  /* 0x00000002ff0005a7 */ /* 0x0004e20008041104 */
[----:B------:R-:W-:Y:S01]  /*3530*/  ULEA.HI UR4, UR30, UR30, URZ, 0x1 ;  /* 0x0000001e1e047291 */ /* 0x000fe2000f8f08ff */
[----:B-1----:R-:W-:-:S03]  /*3540*/  LOP3.LUT P1, RZ, R6, 0x1, RZ, 0xc0, !PT ;  /* 0x0000000106ff7812 */ /* 0x002fc6000782c0ff */
[----:B------:R-:W-:Y:S02]  /*3550*/  USHF.L.U32 UR11, UR4, 0x7, URZ ;  /* 0x00000007040b7899 */ /* 0x000fe400080006ff */
[----:B------:R-:W-:Y:S02]  /*3560*/  ULOP3.LUT UR4, UR4, 0xffe, URZ, 0xc0, !UPT ;  /* 0x00000ffe04047892 */ /* 0x000fe4000f8ec0ff */
[----:B------:R-:W-:Y:S02]  /*3570*/  ULOP3.LUT UR11, UR11, 0xffffff00, URZ, 0xc0, !UPT ;  /* 0xffffff000b0b7892 */ /* 0x000fe4000f8ec0ff */
[----:B------:R-:W-:Y:S02]  /*3580*/  UIADD3 UR4, UPT, UPT, -UR4, UR30, URZ ;  /* 0x0000001e04047290 */ /* 0x000fe4000fffe1ff */
[----:B------:R-:W-:Y:S01]  /*3590*/  UIADD3 UR11, UPT, UPT, UR42, UR11, URZ ;  /* 0x0000000b2a0b7290 */ /* 0x000fe2000fffe0ff */
[----:B------:R-:W1:Y:S03]  /*35a0*/  SYNCS.PHASECHK.TRANS64.TRYWAIT P0, [UR31+0xd0], R0 ;  /* 0x0000d000ff0075a7 */ /* 0x000e66000800111f */
[----:B------:R-:W-:Y:S01]  /*35b0*/  ULEA UR11, UR4, UR11, 0x14 ;  /* 0x0000000b040b7291 */ /* 0x000fe2000f8ea0ff */
[----:B-123--:R-:W-:Y:S11]  /*35c0*/  @!P0 BRA `(.L_x_61) ;  /* 0x00000064001c8947 */ /* 0x00eff60003800000 */
.L_x_155:
[----:B------:R-:W-:Y:S01]  /*35d0*/  IADD3 R10, PT, PT, R10, 0x1, RZ ;  /* 0x000000010a0a7810 */ /* 0x000fe20007ffe0ff */
[----:B------:R-:W-:Y:S06]  /*35e0*/  BRA.U !UP4, `(.L_x_62) ;  /* 0x000000010cc07547 */ /* 0x000fec000b800000 */
[----:B------:R-:W-:Y:S01]  /*35f0*/  UPLOP3.LUT UP2, UPT, UPT, UPT, UPT, 0x40, 0x4 ;  /* 0x000000000004789c */ /* 0x000fe20003f4e870 */
[----:B------:R-:W-:Y:S01]  /*3600*/  UMOV UR23, UR41 ;  /* 0x0000002900177c82 */ /* 0x000fe20008000000 */
[----:B------:R-:W-:Y:S01]  /*3610*/  UMOV UR22, UR40 ;  /* 0x0000002800167c82 */ /* 0x000fe20008000000 */
[----:B------:R-:W-:-:S08]  /*3620*/  UMOV UR10, UR24 ;  /* 0x00000018000a7c82 */ /* 0x000fd00008000000 */
.L_x_65:
[----:B------:R-:W-:Y:S02]  /*3630*/  UIADD3 UR23, UPT, UPT, UR23, 0x1, URZ ;  /* 0x0000000117177890 */ /* 0x000fe4000fffe0ff */
[----:B--2---:R-:W-:Y:S02]  /*3640*/  ULEA UR5, UR10, UR26, 0x3 ;  /* 0x0000001a0a057291 */ /* 0x004fe4000f8e18ff */
[----:B------:R-:W-:Y:S01]  /*3650*/  UISETP.NE.AND UP3, UPT, UR23, URZ, UPT ;  /* 0x000000ff1700728c */ /* 0x000fe2000bf65270 */
[----:B---3--:R-:W-:Y:S10]  /*3660*/  @P2 BRA `(.L_x_63) ;  /* 0x00000000000c2947 */ /* 0x008ff40003800000 */
[----:B-1----:R-:W-:Y:S04]  /*3670*/  SHF.L.U32 R3, R8, 0x1f, RZ ;  /* 0x0000001f08037819 */ /* 0x002fe800000006ff */
[----:B------:R-:W1:Y:S02]  /*3680*/  SYNCS.PHASECHK.TRANS64.TRYWAIT P0, [UR5], R3 ;  /* 0x00000003ff0075a7 */ /* 0x000e640008001105 */
[----:B-1----:R-:W-:Y:S05]  /*3690*/  @!P0 BRA `(.L_x_64) ;  /* 0x0000006400008947 */ /* 0x002fea0003800000 */
.L_x_63:
[----:B------:R-:W-:Y:S01]  /*36a0*/  UISETP.NE.AND UP0, UPT, UR22, 0x1, UPT ;  /* 0x000000011600788c */ /* 0x000fe2000bf05270 */
[----:B------:R-:W-:Y:S01]  /*36b0*/  PLOP3.LUT P2, PT, PT, PT, PT, 0x80, 0x8 ;  /* 0x000000000008781c */ /* 0x000fe20003f4f070 */
[----:B------:R-:W-:Y:S02]  /*36c0*/  UIADD3 UR4, UPT, UPT, UR10, 0x1, URZ ;  /* 0x000000010a047890 */ /* 0x000fe4000fffe0ff */
[----:B------:R-:W-:Y:S02]  /*36d0*/  UIADD3 UR25, UPT, UPT, UR5, 0x20, URZ ;  /* 0x0000002005197890 */ /* 0x000fe4000fffe0ff */
[----:B------:R-:W-:Y:S01]  /*36e0*/  UISETP.NE.AND UP1, UPT, UR4, 0x4, UPT ;  /* 0x000000040400788c */ /* 0x000fe2000bf25270 */
[----:B------:R-:W-:Y:S01]  /*36f0*/  PLOP3.LUT P0, PT, PT, PT, UP0, 0x80, 0x8 ;  /* 0x000000000008781c */ /* 0x000fe20003f0f008 */
[----:B------:R-:W-:Y:S02]  /*3700*/  UIADD3 UR22, UPT, UPT, UR22, -0x1, URZ ;  /* 0xffffffff16167890 */ /* 0x000fe4000fffe0ff */
[----:B------:R-:W-:Y:S02]  /*3710*/  USEL UR6, URZ, 0x1, UP1 ;  /* 0x00000001ff067887 */ /* 0x000fe40008800000 */
[----:B------:R-:W-:Y:S01]  /*3720*/  USEL UR24, UR4, URZ, UP1 ;  /* 0x000000ff04187287 */ /* 0x000fe20008800000 */
[----:B------:R-:W-:Y:S01]  /*3730*/  UMOV UR7, 0x40004040 ;  /* 0x4000404000077882 */ /* 0x000fe20000000000 */
[----:B------:R-:W-:Y:S02]  /*3740*/  UMOV UR5, 0x40004040 ;  /* 0x4000404000057882 */ /* 0x000fe40000000000 */
[----:B------:R-:W-:Y:S01]  /*3750*/  @UP0 ULEA UR4, UR24, UR26, 0x3 ;  /* 0x0000001a18040291 */ /* 0x000fe2000f8e18ff */
[----:B------:R-:W-:Y:S01]  /*3760*/  LOP3.LUT R8, R8, UR6, RZ, 0x3c, !PT ;  /* 0x0000000608087c12 */ /* 0x000fe2000f8e3cff */
[----:B------:R-:W-:Y:S01]  /*3770*/  ULEA UR6, UR10, UR29, 0xb ;  /* 0x0000001d0a067291 */ /* 0x000fe2000f8e58ff */
[----:B------:R-:W-:Y:S02]  /*3780*/  UMOV UR21, 0x40004040 ;  /* 0x4000404000157882 */ /* 0x000fe40000000000 */
[----:B-1----:R-:W-:Y:S01]  /*3790*/  @P0 SHF.L.U32 R0, R8, 0x1f, RZ ;  /* 0x0000001f08000819 */ /* 0x002fe200000006ff */
[----:B------:R-:W-:Y:S02]  /*37a0*/  UIADD3 UR20, UPT, UPT, UR6, 0x2, URZ ;  /* 0x0000000206147890 */ /* 0x000fe4000fffe0ff */
[----:B------:R-:W-:Y:S01]  /*37b0*/  UIADD3 UR16, UPT, UPT, UR6, 0x4, URZ ;  /* 0x0000000406107890 */ /* 0x000fe2000fffe0ff */
[----:B------:R2:W3:Y:S01]  /*37c0*/  @P0 SYNCS.PHASECHK.TRANS64.TRYWAIT P2, [UR4], R0 ;  /* 0x00000000ff0005a7 */ /* 0x0004e20008041104 */
[----:B------:R-:W-:Y:S02]  /*37d0*/  ULEA UR4, UR10, UR28, 0x9 ;  /* 0x0000001c0a047291 */ /* 0x000fe4000f8e48ff */
[----:B------:R-:W-:Y:S02]  /*37e0*/  UIADD3 UR12, UPT, UPT, UR6, 0x6, URZ ;  /* 0x00000006060c7890 */ /* 0x000fe4000fffe0ff */
[----:B------:R-:W-:Y:S02]  /*37f0*/  UIADD3 UR18, UPT, UPT, UR4, 0x2, URZ ;  /* 0x0000000204127890 */ /* 0x000fe4000fffe0ff */
[----:B------:R-:W-:Y:S02]  /*3800*/  UIADD3 UR14, UPT, UPT, UR4, 0x4, URZ ;  /* 0x00000004040e7890 */ /* 0x000fe4000fffe0ff */
[----:B------:R-:W-:Y:S01]  /*3810*/  UIADD3 UR8, UPT, UPT, UR4, 0x6, URZ ;  /* 0x0000000604087890 */ /* 0x000fe2000fffe0ff */
[----:B------:R2:W-:Y:S01]  /*3820*/  UTCHMMA gdesc[UR4], gdesc[UR6], tmem[UR11], tmem[UR38], idesc[UR39], UP2 ;  /* 0x00ff2606040075ea */ /* 0x0005e2000900000b */
[----:B------:R-:W-:Y:S01]  /*3830*/  UPLOP3.LUT UP2, UPT, UPT, UPT, UPT, 0x80, 0x8 ;  /* 0x000000000008789c */ /* 0x000fe20003f4f070 */
[----:B------:R-:W-:Y:S01]  /*3840*/  UMOV UR19, 0x40004040 ;  /* 0x4000404000137882 */ /* 0x000fe20000000000 */
[----:B------:R-:W-:Y:S01]  /*3850*/  UMOV UR17, 0x40004040 ;  /* 0x4000404000117882 */ /* 0x000fe20000000000 */
[----:B------:R2:W-:Y:S01]  /*3860*/  UTCHMMA gdesc[UR18], gdesc[UR20], tmem[UR11], tmem[UR36], idesc[UR37], UPT ;  /* 0x00ff2414120075ea */ /* 0x0005e2000b80000b */
[----:B------:R-:W-:Y:S01]  /*3870*/  UMOV UR15, 0x40004040 ;  /* 0x40004040000f7882 */ /* 0x000fe20000000000 */
[----:B------:R-:W-:Y:S01]  /*3880*/  UMOV UR13, 0x40004040 ;  /* 0x40004040000d7882 */ /* 0x000fe20000000000 */
[----:B------:R-:W-:Y:S01]  /*3890*/  UMOV UR9, 0x40004040 ;  /* 0x4000404000097882 */ /* 0x000fe20000000000 */
[----:B------:R2:W-:Y:S01]  /*38a0*/  UTCHMMA gdesc[UR14], gdesc[UR16], tmem[UR11], tmem[UR34], idesc[UR35], UPT ;  /* 0x00ff22100e0075ea */ /* 0x0005e2000b80000b */
[----:B------:R2:W-:Y:S01]  /*38b0*/  UTCHMMA gdesc[UR8], gdesc[UR12], tmem[UR11], tmem[UR32], idesc[UR33], UPT ;  /* 0x00ff200c080075ea */ /* 0x0005e2000b80000b */
[----:B------:R2:W-:Y:S01]  /*38c0*/  UTCBAR.MULTICAST [UR25], URZ, UR27 ;  /* 0x000000ff190073e9 */ /* 0x0005e2000800081b */
[----:B------:R-:W-:Y:S01]  /*38d0*/  UMOV UR10, UR24 ;  /* 0x00000018000a7c82 */ /* 0x000fe20008000000 */
[----:B------:R-:W-:Y:S05]  /*38e0*/  BRA.U UP3, `(.L_x_65) ;  /* 0xfffffffd03507547 */ /* 0x000fea000b83ffff */
.L_x_62:
[----:B--2---:R-:W-:Y:S01]  /*38f0*/  UIADD3 UR4, UPT, UPT, UR30, 0x1, URZ ;  /* 0x000000011e047890 */ /* 0x004fe2000fffe0ff */
[C---:B------:R-:W-:Y:S01]  /*3900*/  ISETP.NE.AND P0, PT, R10.reuse, 0x2, PT ;  /* 0x000000020a00780c */ /* 0x040fe20003f05270 */
[----:B------:R-:W-:Y:S02]  /*3910*/  UIADD3 UR5, UPT, UPT, UR31, 0xb0, URZ ;  /* 0x000000b01f057890 */ /* 0x000fe4000fffe0ff */
[----:B------:R-:W-:Y:S01]  /*3920*/  UISETP.NE.AND UP0, UPT, UR4, 0x4, UPT ;  /* 0x000000040400788c */ /* 0x000fe2000bf05270 */
[----:B-1----:R-:W-:Y:S02]  /*3930*/  SEL R0, RZ, 0x1, P0 ;  /* 0x00000001ff007807 */ /* 0x002fe40000000000 */
[----:B------:R-:W-:Y:S01]  /*3940*/  SEL R10, R10, RZ, P0 ;  /* 0x000000ff0a0a7207 */ /* 0x000fe20000000000 */
[----:B------:R-:W-:Y:S01]  /*3950*/  USEL UR6, URZ, 0x1, UP0 ;  /* 0x00000001ff067887 */ /* 0x000fe20008000000 */
[----:B------:R-:W-:Y:S01]  /*3960*/  LOP3.LUT R9, R9, R0, RZ, 0x3c, !PT ;  /* 0x0000000009097212 */ /* 0x000fe200078e3cff */
[----:B------:R-:W-:Y:S01]  /*3970*/  USEL UR30, UR4, URZ, UP0 ;  /* 0x000000ff041e7287 */ /* 0x000fe20008000000 */
[----:B------:R1:W-:Y:S03]  /*3980*/  UTCBAR [UR5], URZ ;  /* 0x000000ff050073e9 */ /* 0x0003e600080000ff */
[----:B------:R-:W-:Y:S01]  /*3990*/  LOP3.LUT R11, R11, UR6, RZ, 0x3c, !PT ;  /* 0x000000060b0b7c12 */ /* 0x000fe2000f8e3cff */
[----:B------:R-:W-:Y:S07]  /*39a0*/  @P1 BRA `(.L_x_66) ;  /* 0xfffffff800881947 */ /* 0x000fee000383ffff */
[----:B------:R-:W2:Y:S01]  /*39b0*/  S2UR UR8, SR_CgaCtaId ;  /* 0x00000000000879c3 */ /* 0x000ea20000008800 */
[----:B------:R-:W-:Y:S01]  /*39c0*/  ELECT P0, URZ, PT ;  /* 0x0000000000ff782f */ /* 0x000fe20003800000 */
[----:B------:R-:W-:Y:S01]  /*39d0*/  IMAD.MOV.U32 R0, RZ, RZ, 0x1 ;  /* 0x00000001ff007424 */ /* 0x000fe200078e00ff */
[----:B------:R-:W-:Y:S01]  /*39e0*/  UIADD3 UR26, UPT, UPT, UR26, 0xd0, URZ ;  /* 0x000000d01a1a7890 */ /* 0x000fe2000fffe0ff */
[----:B------:R-:W-:Y:S01]  /*39f0*/  SHF.L.U32 R3, R11, 0x1f, RZ ;  /* 0x0000001f0b037819 */ /* 0x000fe200000006ff */
[----:B------:R-:W-:-:S03]  /*3a00*/  UMOV UR4, 0x40 ;  /* 0x0000004000047882 */ /* 0x000fc60000000000 */
[----:B------:R-:W-:Y:S01]  /*3a10*/  UVIRTCOUNT.DEALLOC.SMPOOL 0x80 ;  /* 0x000000800000784c */ /* 0x000fe20000000000 */
[----:B--2---:R-:W-:Y:S02]  /*3a20*/  ULEA UR8, UR8, UR4, 0x18 ;  /* 0x0000000408087291 */ /* 0x004fe4000f8ec0ff */
[----:B------:R-:W-:-:S07]  /*3a30*/  ULEA UR4, UR30, UR26, 0x3 ;  /* 0x0000001a1e047291 */ /* 0x000fce000f8e18ff */
[----:B------:R2:W-:Y:S02]  /*3a40*/  @P0 STS.U8 [UR8+0x1c], R0 ;  /* 0x00001c00ff000988 */ /* 0x0005e40008000008 */
[----:B------:R-:W4:Y:S02]  /*3a50*/  SYNCS.PHASECHK.TRANS64.TRYWAIT P0, [UR4], R3 ;  /* 0x00000003ff0075a7 */ /* 0x000f240008001104 */
[----:B--2-4-:R-:W-:Y:S05]  /*3a60*/  @!P0 BRA `(.L_x_67) ;  /* 0x0000006000248947 */ /* 0x014fea0003800000 */
.L_x_158:
[----:B------:R-:W-:-:S04]  /*3a70*/  UIADD3 UR4, UPT, UPT, UR30, 0x1, URZ ;  /* 0x000000011e047890 */ /* 0x000fc8000fffe0ff */
[----:B------:R-:W-:-:S04]  /*3a80*/  UISETP.NE.AND UP0, UPT, UR4, 0x4, UPT ;  /* 0x000000040400788c */ /* 0x000fc8000bf05270 */
[----:B------:R-:W-:Y:S02]  /*3a90*/  USEL UR6, URZ, 0x1, UP0 ;  /* 0x00000001ff067887 */ /* 0x000fe40008000000 */
[----:B------:R-:W-:-:S04]  /*3aa0*/  USEL UR4, UR4, URZ, UP0 ;  /* 0x000000ff04047287 */ /* 0x000fc80008000000 */
[----:B-1----:R-:W-:Y:S01]  /*3ab0*/  ULEA UR5, UR4, UR26, 0x3 ;  /* 0x0000001a04057291 */ /* 0x002fe2000f8e18ff */
[----:B------:R-:W-:-:S04]  /*3ac0*/  LOP3.LUT R2, R11, UR6, RZ, 0x3c, !PT ;  /* 0x000000060b027c12 */ /* 0x000fc8000f8e3cff */
[----:B--2---:R-:W-:-:S04]  /*3ad0*/  SHF.L.U32 R3, R2, 0x1f, RZ ;  /* 0x0000001f02037819 */ /* 0x004fc800000006ff */
[----:B------:R-:W1:Y:S02]  /*3ae0*/  SYNCS.PHASECHK.TRANS64.TRYWAIT P0, [UR5], R3 ;  /* 0x00000003ff0075a7 */ /* 0x000e640008001105 */
[----:B-1----:R-:W-:Y:S05]  /*3af0*/  @!P0 BRA `(.L_x_68) ;  /* 0x0000006000188947 */ /* 0x002fea0003800000 */
.L_x_160:
        /* <DEDUP_REMOVED lines=9> */
.L_x_162:
[----:B------:R-:W-:-:S04]  /*3b90*/  UIADD3 UR4, UPT, UPT, UR4, 0x1, URZ ;  /* 0x0000000104047890 */ /* 0x000fc8000fffe0ff */
[----:B------:R-:W-:-:S04]  /*3ba0*/  UISETP.NE.AND UP0, UPT, UR4, 0x4, UPT ;  /* 0x000000040400788c */ /* 0x000fc8000bf05270 */
[----:B------:R-:W-:Y:S02]  /*3bb0*/  USEL UR5, URZ, 0x1, UP0 ;  /* 0x00000001ff057887 */ /* 0x000fe40008000000 */
[----:B------:R-:W-:-:S04]  /*3bc0*/  USEL UR4, UR4, URZ, UP0 ;  /* 0x000000ff04047287 */ /* 0x000fc80008000000 */
[----:B------:R-:W-:Y:S01]  /*3bd0*/  ULEA UR4, UR4, UR26, 0x3 ;  /* 0x0000001a04047291 */ /* 0x000fe2000f8e18ff */
[----:B-1----:R-:W-:-:S04]  /*3be0*/  LOP3.LUT R3, R2, UR5, RZ, 0x3c, !PT ;  /* 0x0000000502037c12 */ /* 0x002fc8000f8e3cff */
[----:B------:R-:W-:-:S04]  /*3bf0*/  SHF.L.U32 R3, R3, 0x1f, RZ ;  /* 0x0000001f03037819 */ /* 0x000fc800000006ff */
[----:B------:R-:W1:Y:S02]  /*3c00*/  SYNCS.PHASECHK.TRANS64.TRYWAIT P0, [UR4], R3 ;  /* 0x00000003ff0075a7 */ /* 0x000e640008001104 */
[----:B-1----:R-:W-:Y:S05]  /*3c10*/  @!P0 BRA `(.L_x_70) ;  /* 0x0000006000008947 */ /* 0x002fea0003800000 */
.L_x_164:
[----:B------:R-:W-:Y:S01]  /*3c20*/  NOP ;  /* 0x0000000000007918 */ /* 0x000fe20000000000 */
[----:B-1----:R-:W1:Y:S01]  /*3c30*/  LDS R0, [UR8+0x14] ;  /* 0x00001408ff007984 */ /* 0x002e620008000800 */
[----:B------:R-:W-:Y:S01]  /*3c40*/  ULOP3.LUT UR4, UR42, 0xffff, URZ, 0xc0, !UPT ;  /* 0x0000ffff2a047892 */ /* 0x000fe2000f8ec0ff */
[----:B------:R-:W-:Y:S01]  /*3c50*/  UMOV UR5, 0xffff ;  /* 0x0000ffff00057882 */ /* 0x000fe20000000000 */
[----:B------:R-:W-:Y:S02]  /*3c60*/  UMOV UR6, 0x1 ;  /* 0x0000000100067882 */ /* 0x000fe40000000000 */
[----:B------:R-:W-:-:S04]  /*3c70*/  USHF.R.U32.HI UR4, URZ, 0x5, UR4 ;  /* 0x00000005ff047899 */ /* 0x000fc80008011604 */
[----:B------:R-:W-:Y:S02]  /*3c80*/  USHF.L.U32 UR5, UR5, UR4, URZ ;  /* 0x0000000405057299 */ /* 0x000fe400080006ff */
[----:B------:R-:W-:-:S04]  /*3c90*/  USHF.L.U32 UR4, UR6, UR4, URZ ;  /* 0x0000000406047299 */ /* 0x000fc800080006ff */
[----:B-1----:R-:W-:-:S04]  /*3ca0*/  LOP3.LUT R0, R0, UR5, RZ, 0xc0, !PT ;  /* 0x0000000500007c12 */ /* 0x002fc8000f8ec0ff */
[----:B------:R-:W-:-:S13]  /*3cb0*/  ISETP.NE.AND P0, PT, R0, UR5, PT ;  /* 0x0000000500007c0c */ /* 0x000fda000bf05270 */
[----:B------:R-:W-:Y:S05]  /*3cc0*/  @P0 BRA `(.L_x_71) ;  /* 0x0000000000580947 */ /* 0x000fea0003800000 */
[----:B------:R-:W1:Y:S02]  /*3cd0*/  LDS R0, [UR8+0x18] ;  /* 0x00001808ff007984 */ /* 0x000e640008000800 */
[----:B-1----:R-:W-:-:S04]  /*3ce0*/  LOP3.LUT R0, R0, UR4, RZ, 0xc0, !PT ;  /* 0x0000000400007c12 */ /* 0x002fc8000f8ec0ff */
[----:B------:R-:W-:-:S13]  /*3cf0*/  ISETP.NE.AND P0, PT, R0, UR4, PT ;  /* 0x0000000400007c0c */ /* 0x000fda000bf05270 */
[----:B------:R-:W-:Y:S05]  /*3d00*/  @P0 BRA `(.L_x_72) ;  /* 0x00000000003c0947 */ /* 0x000fea0003800000 */
[----:B------:R-:W1:Y:S01]  /*3d10*/  S2R R2, SR_LANEID ;  /* 0x0000000000027919 */ /* 0x000e620000000000 */
[----:B------:R-:W-:Y:S01]  /*3d20*/  ULOP3.LUT UR5, URZ, UR5, URZ, 0x33, !UPT ;  /* 0x00000005ff057292 */ /* 0x000fe2000f8e33ff */
[----:B------:R-:W-:Y:S01]  /*3d30*/  LOP3.LUT R4, RZ, UR4, RZ, 0x33, !PT ;  /* 0x00000004ff047c12 */ /* 0x000fe2000f8e33ff */
[----:B------:R-:W-:Y:S02]  /*3d40*/  VOTEU.ANY UR4, UPT, PT ;  /* 0x0000000000047886 */ /* 0x000fe400038e0100 */
[----:B------:R-:W-:Y:S01]  /*3d50*/  UFLO.U32 UR4, UR4 ;  /* 0x00000004000472bd */ /* 0x000fe200080e0000 */
[----:B------:R-:W2:Y:S01]  /*3d60*/  REDUX UR6, R4 ;  /* 0x00000000040673c4 */ /* 0x000ea20000000000 */
[----:B------:R-:W-:-:S06]  /*3d70*/  IMAD.U32 R0, RZ, RZ, UR5 ;  /* 0x00000005ff007e24 */ /* 0x000fcc000f8e00ff */
[----:B------:R4:W-:Y:S01]  /*3d80*/  UTCATOMSWS.AND URZ, UR5 ;  /* 0x0000000500ff79e3 */ /* 0x0009e20008000000 */
[----:B------:R-:W3:Y:S01]  /*3d90*/  REDUX UR7, R0 ;  /* 0x00000000000773c4 */ /* 0x000ee20000000000 */
[----:B-1----:R-:W-:Y:S01]  /*3da0*/  ISETP.EQ.U32.AND P0, PT, R2, UR4, PT ;  /* 0x0000000402007c0c */ /* 0x002fe2000bf02070 */
[----:B--2---:R-:W-:Y:S01]  /*3db0*/  IMAD.U32 R2, RZ, RZ, UR6 ;  /* 0x00000006ff027e24 */ /* 0x004fe2000f8e00ff */
[----:B---3--:R-:W-:-:S11]  /*3dc0*/  MOV R3, UR7 ;  /* 0x0000000700037c02 */ /* 0x008fd60008000f00 */
[----:B------:R4:W-:Y:S04]  /*3dd0*/  @P0 ATOMS.AND RZ, [UR8+0x14], R3 ;  /* 0x00001403ffff098c */ /* 0x0009e8000a800008 */
[----:B------:R4:W-:Y:S01]  /*3de0*/  @P0 ATOMS.AND RZ, [UR8+0x18], R2 ;  /* 0x00001802ffff098c */ /* 0x0009e2000a800008 */
[----:B------:R-:W-:Y:S05]  /*3df0*/  BRA `(.L_x_73) ;  /* 0x0000000000147947 */ /* 0x000fea0003800000 */
.L_x_72:
[----:B------:R-:W-:Y:S02]  /*3e00*/  MOV R2, 0x3e20 ;  /* 0x00003e2000027802 */ /* 0x000fe40000000f00 */
[----:B---3-5:R-:W-:Y:S05]  /*3e10*/  CALL.REL.NOINC `($__internal_0_$__cuda_sm10x_tcgen05_guardrail_trap_col_being_dealloced_not_returned_by_alloc) ;  /* 0x0000006000e87944 */ /* 0x028fea0003c00000 */
[----:B------:R-:W-:Y:S05]  /*3e20*/  BRA `(.L_x_73) ;  /* 0x0000000000087947 */ /* 0x000fea0003800000 */
.L_x_71:
[----:B------:R-:W-:Y:S02]  /*3e30*/  MOV R2, 0x3e50 ;  /* 0x00003e5000027802 */ /* 0x000fe40000000f00 */
[----:B---3-5:R-:W-:Y:S05]  /*3e40*/  CALL.REL.NOINC `($__internal_2_$__cuda_sm10x_tcgen05_guardrail_trap_unallocated_columns_being_dealloced) ;  /* 0x0000006000f47944 */ /* 0x028fea0003c00000 */
.L_x_73:
[----:B------:R-:W-:Y:S01]  /*3e50*/  NOP ;  /* 0x0000000000007918 */ /* 0x000fe20000000000 */
[----:B----4-:R-:W-:Y:S05]  /*3e60*/  EXIT ;  /* 0x000000000000794d */ /* 0x010fea0003800000 */
.L_x_55:
[----:B------:R-:W-:-:S09]  /*3e70*/  UISETP.NE.OR UP0, UPT, UR17, 0x3, !UP3 ;  /* 0x000000031100788c */ /* 0x000fd2000df05670 */
[----:B------:R-:W-:Y:S05]  /*3e80*/  BRA.U UP0, `(.L_x_74) ;  /* 0x00000011005c7547 */ /* 0x000fea000b800000 */
[----:B------:R-:W1:Y:S01]  /*3e90*/  S2UR UR10, SR_CgaCtaId ;  /* 0x00000000000a79c3 */ /* 0x000e620000008800 */
[----:B------:R-:W2:Y:S01]  /*3ea0*/  LDCU UR31, c[0x0][0x370] ;  /* 0x00006e00ff1f77ac */ /* 0x000ea20008000800 */
[----:B------:R-:W-:Y:S02]  /*3eb0*/  HFMA2 R13, -RZ, RZ, 0, 0 ;  /* 0x00000000ff0d7431 */ /* 0x000fe400000001ff */
[----:B------:R-:W-:Y:S01]  /*3ec0*/  IMAD.MOV.U32 R15, RZ, RZ, 0x1 ;  /* 0x00000001ff0f7424 */ /* 0x000fe200078e00ff */
[----:B------:R-:W-:Y:S01]  /*3ed0*/  MOV R7, 0x2000 ;  /* 0x0000200000077802 */ /* 0x000fe20000000f00 */
[----:B------:R-:W2:Y:S01]  /*3ee0*/  LDCU.128 UR44, c[0x0][0xb10] ;  /* 0x00016200ff2c77ac */ /* 0x000ea20008000c00 */
[----:B------:R-:W-:Y:S01]  /*3ef0*/  IMAD.MOV.U32 R14, RZ, RZ, RZ ;  /* 0x000000ffff0e7224 */ /* 0x000fe200078e00ff */
[----:B------:R-:W3:Y:S01]  /*3f00*/  LDC.64 R16, c[0x0][0x348] ;  /* 0x0000d200ff107b82 */ /* 0x000ee20000000a00 */
[----:B------:R-:W4:Y:S01]  /*3f10*/  LDCU UR30, c[0x0][0x374] ;  /* 0x00006e80ff1e77ac */ /* 0x000f220008000800 */
[----:B------:R-:W1:Y:S06]  /*3f20*/  LDCU UR15, c[0x0][0xb0c] ;  /* 0x00016180ff0f77ac */ /* 0x000e6c0008000800 */
[----:B------:R-:W3:Y:S01]  /*3f30*/  LDC.64 R2, c[0x0][0x888] ;  /* 0x00022200ff027b82 */ /* 0x000ee20000000a00 */
[----:B------:R-:W3:Y:S01]  /*3f40*/  LDCU UR49, c[0x0][0xb20] ;  /* 0x00016400ff3177ac */ /* 0x000ee20008000800 */
[----:B------:R-:W3:Y:S06]  /*3f50*/  LDCU UR4, c[0x0][0xb30] ;  /* 0x00016600ff0477ac */ /* 0x000eec0008000800 */
[----:B------:R-:W3:Y:S01]  /*3f60*/  LDC.64 R4, c[0x0][0x890] ;  /* 0x00022400ff047b82 */ /* 0x000ee20000000a00 */
[----:B------:R-:W-:Y:S01]  /*3f70*/  UMOV UR21, 0x400 ;  /* 0x0000040000157882 */ /* 0x000fe20000000000 */
[----:B--2---:R-:W-:-:S02]  /*3f80*/  UIMAD.WIDE.U32 UR6, UR31, UR44, URZ ;  /* 0x0000002c1f0672a5 */ /* 0x004fc4000f8e00ff */
[----:B----4-:R-:W-:Y:S02]  /*3f90*/  UIMAD.WIDE.U32 UR8, UR30, UR47, URZ ;  /* 0x0000002f1e0872a5 */ /* 0x010fe4000f8e00ff */
[----:B-1----:R-:W-:Y:S02]  /*3fa0*/  ULEA UR21, UR10, UR21, 0x18 ;  /* 0x000000150a157291 */ /* 0x002fe4000f8ec0ff */
[----:B------:R-:W-:Y:S02]  /*3fb0*/  UPLOP3.LUT UP3, UPT, UPT, UPT, UPT, 0x40, 0x4 ;  /* 0x000000000004789c */ /* 0x000fe40003f6e870 */
[----:B------:R-:W-:Y:S02]  /*3fc0*/  UIADD3 UR37, UPT, UPT, UR21, 0x58, URZ ;  /* 0x0000005815257890 */ /* 0x000fe4000fffe0ff */
[----:B------:R-:W-:Y:S02]  /*3fd0*/  UIADD3 UR33, UPT, UPT, UR21, 0x40, URZ ;  /* 0x0000004015217890 */ /* 0x000fe4000fffe0ff */
[----:B------:R-:W-:-:S02]  /*3fe0*/  UIADD3 UR25, UPT, UPT, UR21, 0x48, URZ ;  /* 0x0000004815197890 */ /* 0x000fc4000fffe0ff */
[----:B------:R-:W-:Y:S01]  /*3ff0*/  UIADD3 UR17, UPT, UPT, UR21, 0x50, URZ ;  /* 0x0000005015117890 */ /* 0x000fe2000fffe0ff */
[----:B------:R-:W-:Y:S01]  /*4000*/  UMOV UR6, UR7 ;  /* 0x0000000700067c82 */ /* 0x000fe20008000000 */
[----:B------:R-:W-:Y:S01]  /*4010*/  UMOV UR41, UR9 ;  /* 0x0000000900297c82 */ /* 0x000fe20008000000 */
[----:B------:R-:W-:Y:S02]  /*4020*/  UISETP.GE.AND UP0, UPT, UR42, 0x1, UPT ;  /* 0x000000012a00788c */ /* 0x000fe4000bf06270 */
[----:B------:R-:W-:Y:S01]  /*4030*/  UISETP.NE.AND UP4, UPT, UR42, 0x1, UPT ;  /* 0x000000012a00788c */ /* 0x000fe2000bf85270 */
[----:B------:R-:W1:Y:S01]  /*4040*/  LDCU.64 UR22, c[0x0][0xb28] ;  /* 0x00016500ff1677ac */ /* 0x000e620008000a00 */
[----:B------:R-:W-:Y:S02]  /*4050*/  UISETP.NE.AND UP6, UPT, UR15, 0x1, UPT ;  /* 0x000000010f00788c */ /* 0x000fe4000bfc5270 */
[----:B------:R-:W-:Y:S02]  /*4060*/  UISETP.NE.AND UP5, UPT, UR46, 0x1, UPT ;  /* 0x000000012e00788c */ /* 0x000fe4000bfa5270 */
[----:B------:R-:W-:-:S02]  /*4070*/  UPRMT UR37, UR10, 0x654, UR37 ;  /* 0x000006540a257896 */ /* 0x000fc40008000025 */
[----:B------:R-:W-:Y:S02]  /*4080*/  USHF.R.U32.HI UR43, URZ, UR45, UR6 ;  /* 0x0000002dff2b7299 */ /* 0x000fe40008011606 */
[----:B------:R-:W-:Y:S02]  /*4090*/  UPRMT UR40, UR10, 0x654, UR33 ;  /* 0x000006540a287896 */ /* 0x000fe40008000021 */
[----:B------:R-:W-:Y:S02]  /*40a0*/  UPRMT UR39, UR10, 0x654, UR25 ;  /* 0x000006540a277896 */ /* 0x000fe40008000019 */
[----:B------:R-:W-:Y:S02]  /*40b0*/  UPRMT UR38, UR10, 0x654, UR17 ;  /* 0x000006540a267896 */ /* 0x000fe40008000011 */
[----:B---3--:R-:W-:Y:S02]  /*40c0*/  USHF.R.U32.HI UR41, URZ, UR49, UR41 ;  /* 0x00000031ff297299 */ /* 0x008fe40008011629 */
[----:B------:R-:W-:-:S11]  /*40d0*/  UISETP.NE.AND UP2, UPT, UR4, 0x1, UPT ;  /* 0x000000010400788c */ /* 0x000fd6000bf45270 */
.L_x_85:
[C---:B------:R-:W-:Y:S02]  /*40e0*/  LEA R12, R14.reuse, UR21, 0x3 ;  /* 0x000000150e0c7c11 */ /* 0x040fe4000f8e18ff */
[----:B------:R-:W-:Y:S02]  /*40f0*/  SHF.L.U32 R9, R13, 0x1f, RZ ;  /* 0x0000001f0d097819 */ /* 0x000fe400000006ff */
[----:B------:R-:W-:Y:S02]  /*4100*/  LEA R10, R14, UR21, 0x4 ;  /* 0x000000150e0a7c11 */ /* 0x000fe4000f8e20ff */
[----:B--2---:R-:W2:Y:S02]  /*4110*/  SYNCS.PHASECHK.TRANS64.TRYWAIT P0, [R12+URZ+0x90], R9 ;  /* 0x000090090c0075a7 */ /* 0x004ea400080011ff */
[----:B--2---:R-:W-:Y:S05]  /*4120*/  @!P0 BRA `(.L_x_75) ;  /* 0x0000005800d48947 */ /* 0x004fea0003800000 */
.L_x_165:
[----:B--2---:R-:W2:Y:S01]  /*4130*/  LDS.128 R8, [R10+0x120] ;  /* 0x000120000a087984 */ /* 0x004ea20000000c00 */
[----:B------:R-:W-:Y:S01]  /*4140*/  UISETP.GE.AND UP0, UPT, UR42, 0x1, UPT ;  /* 0x000000012a00788c */ /* 0x000fe2000bf06270 */
[----:B------:R-:W-:Y:S01]  /*4150*/  @!PT LDS RZ, [RZ] ;  /* 0x00000000fffff984 */ /* 0x000fe20000000800 */
[----:B------:R-:W-:Y:S01]  /*4160*/  @!PT LDS RZ, [RZ] ;  /* 0x00000000fffff984 */ /* 0x000fe20000000800 */
[----:B------:R-:W-:Y:S01]  /*4170*/  @!PT LDS RZ, [RZ] ;  /* 0x00000000fffff984 */ /* 0x000fe20000000800 */
[----:B------:R-:W-:Y:S01]  /*4180*/  @!PT LDS RZ, [RZ] ;  /* 0x00000000fffff984 */ /* 0x000fe20000000800 */
[----:B------:R3:W-:Y:S06]  /*4190*/  MEMBAR.ALL.CTA ;  /* 0x0000000000007992 */ /* 0x0007ec0000008000 */
[----:B---3--:R-:W3:Y:S01]  /*41a0*/  FENCE.VIEW.ASYNC.S ;  /* 0x00000000000073c6 */ /* 0x008ee20000000000 */
[----:B--2---:R-:W-:Y:S11]  /*41b0*/  LOP3.LUT P0, RZ, R10, 0x1, RZ, 0xc0, !PT ;  /* 0x000000010aff7812 */ /* 0x004ff6000780c0ff */
[----:B------:R-:W-:Y:S02]  /*41c0*/  @!UPT UIADD3 URZ, UPT, UPT, URZ, URZ, URZ ;  /* 0x000000fffffff290 */ /* 0x000fe4000fffe0ff */
[----:B---3--:R-:W-:Y:S01]  /*41d0*/  VOTEU.ANY UP1, P0 ;  /* 0x0000000000ff7886 */ /* 0x008fe20000020100 */
[----:B------:R-:W-:Y:S11]  /*41e0*/  PLOP3.LUT P0, PT, PT, PT, UP1, 0x80, 0x8 ;  /* 0x000000000008781c */ /* 0x000ff60003f0f018 */
[----:B------:R-:W-:Y:S02]  /*41f0*/  @!UPT UIADD3 URZ, UPT, UPT, URZ, URZ, URZ ;  /* 0x000000fffffff290 */ /* 0x000fe4000fffe0ff */
[----:B------:R-:W-:Y:S02]  /*4200*/  @P0 SHF.R.U32.HI R0, RZ, 0x10, R9 ;  /* 0x00000010ff000819 */ /* 0x000fe40000011609 */
[----:B------:R-:W-:Y:S02]  /*4210*/  @P0 MOV R6, R8 ;  /* 0x0000000800060202 */ /* 0x000fe40000000f00 */
[----:B------:R-:W-:Y:S01]  /*4220*/  @P0 R2UR UR4, R0 ;  /* 0x00000000000402ca */ /* 0x000fe200000e0000 */
[----:B------:R-:W-:Y:S01]  /*4230*/  VIADD R0, R12, 0xa0 ;  /* 0x000000a00c007836 */ /* 0x000fe20000000000 */
[----:B------:R-:W-:Y:S02]  /*4240*/  @P0 LOP3.LUT R8, R9, 0xffff, RZ, 0xc0, !PT ;  /* 0x0000ffff09080812 */ /* 0x000fe400078ec0ff */
[----:B------:R-:W-:Y:S02]  /*4250*/  @P0 R2UR UR6, R6 ;  /* 0x00000000060602ca */ /* 0x000fe400000e0000 */
[----:B------:R-:W-:Y:S02]  /*4260*/  PRMT R0, RZ, 0x654, R0 ;  /* 0x00000654ff007816 */ /* 0x000fe40000000000 */
[----:B------:R-:W-:Y:S02]  /*4270*/  @P0 R2UR UR5, R8 ;  /* 0x00000000080502ca */ /* 0x000fe400000e0000 */
[----:B------:R2:W-:Y:S03]  /*4280*/  SYNCS.ARRIVE.TRANS64.RED.A1T0 RZ, [R0+URZ], RZ ;  /* 0x000000ff00ff79a7 */ /* 0x0005e600081004ff */
[----:B------:R-:W-:Y:S04]  /*4290*/  @UP1 UMOV UR29, UR4 ;  /* 0x00000004001d1c82 */ /* 0x000fe80008000000 */
[----:B------:R-:W-:Y:S04]  /*42a0*/  @UP1 UMOV UR14, UR6 ;  /* 0x00000006000e1c82 */ /* 0x000fe80008000000 */
[----:B------:R-:W-:Y:S01]  /*42b0*/  @UP1 UMOV UR13, UR5 ;  /* 0x00000005000d1c82 */ /* 0x000fe20008000000 */
[----:B------:R-:W-:Y:S05]  /*42c0*/  BRA.U !UP0, `(.L_x_76) ;  /* 0x0000000108a47547 */ /* 0x000fea000b800000 */
[----:B------:R-:W-:Y:S02]  /*42d0*/  UIMAD.WIDE.U32 UR18, UR13, UR47, URZ ;  /* 0x0000002f0d1272a5 */ /* 0x000fe4000f8e00ff */
[----:B------:R-:W-:Y:S02]  /*42e0*/  UIMAD.WIDE.U32 UR26, UR14, UR44, URZ ;  /* 0x0000002c0e1a72a5 */ /* 0x000fe4000f8e00ff */
[----:B------:R-:W-:Y:S02]  /*42f0*/  USEL UR4, UR30, UR41, !UP5 ;  /* 0x000000291e047287 */ /* 0x000fe4000e800000 */
[----:B------:R-:W-:Y:S02]  /*4300*/  USEL UR7, UR31, UR43, !UP6 ;  /* 0x0000002b1f077287 */ /* 0x000fe4000f000000 */
[----:B-1----:R-:W-:Y:S02]  /*4310*/  UIMAD.WIDE.U32 UR8, UR4, UR22, URZ ;  /* 0x00000016040872a5 */ /* 0x002fe4000f8e00ff */
[----:B------:R-:W-:Y:S01]  /*4320*/  UIMAD.WIDE.U32 UR10, UR7, UR22, URZ ;  /* 0x00000016070a72a5 */ /* 0x000fe2000f8e00ff */
[----:B------:R-:W-:Y:S02]  /*4330*/  UMOV UR5, UR19 ;  /* 0x0000001300057c82 */ /* 0x000fe40008000000 */
[----:B------:R-:W-:Y:S03]  /*4340*/  USHF.R.U32.HI UR6, URZ, UR49, UR5 ;  /* 0x00000031ff067299 */ /* 0x000fe60008011605 */
[----:B------:R-:W-:Y:S01]  /*4350*/  UMOV UR5, UR27 ;  /* 0x0000001b00057c82 */ /* 0x000fe20008000000 */
[----:B------:R-:W-:Y:S02]  /*4360*/  USEL UR6, UR13, UR6, !UP5 ;  /* 0x000000060d067287 */ /* 0x000fe4000e800000 */
[----:B------:R-:W-:Y:S03]  /*4370*/  USHF.R.U32.HI UR12, URZ, UR45, UR5 ;  /* 0x0000002dff0c7299 */ /* 0x000fe60008011605 */
[----:B------:R-:W-:Y:S02]  /*4380*/  UMOV UR5, UR9 ;  /* 0x0000000900057c82 */ /* 0x000fe40008000000 */
[----:B------:R-:W-:Y:S03]  /*4390*/  @UP4 USHF.R.U32.HI UR4, URZ, UR23, UR5 ;  /* 0x00000017ff044299 */ /* 0x000fe60008011605 */
[----:B------:R-:W-:Y:S01]  /*43a0*/  UMOV UR5, UR11 ;  /* 0x0000000b00057c82 */ /* 0x000fe20008000000 */
[----:B------:R-:W-:Y:S02]  /*43b0*/  UIMAD UR4, UR42, UR4, URZ ;  /* 0x000000042a0472a4 */ /* 0x000fe4000f8e02ff */
[----:B------:R-:W-:Y:S02]  /*43c0*/  @UP4 USHF.R.U32.HI UR7, URZ, UR23, UR5 ;  /* 0x00000017ff074299 */ /* 0x000fe40008011605 */
[----:B------:R-:W-:Y:S02]  /*43d0*/  UIMAD.WIDE.U32 UR10, UR6, UR22, URZ ;  /* 0x00000016060a72a5 */ /* 0x000fe4000f8e00ff */
[----:B------:R-:W-:Y:S02]  /*43e0*/  USEL UR5, UR14, UR12, !UP6 ;  /* 0x0000000c0e057287 */ /* 0x000fe4000f000000 */
[----:B------:R-:W-:Y:S02]  /*43f0*/  UIMAD UR8, UR42, UR7, URZ ;  /* 0x000000072a0872a4 */ /* 0x000fe4000f8e02ff */
[----:B------:R-:W-:Y:S03]  /*4400*/  UISETP.GE.AND UP0, UPT, UR6, UR4, UPT ;  /* 0x000000040600728c */ /* 0x000fe6000bf06270 */
[----:B------:R-:W-:Y:S01]  /*4410*/  UMOV UR4, UR11 ;  /* 0x0000000b00047c82 */ /* 0x000fe20008000000 */
[----:B------:R-:W-:Y:S02]  /*4420*/  UISETP.GE.OR UP0, UPT, UR5, UR8, UP0 ;  /* 0x000000080500728c */ /* 0x000fe40008706670 */
[----:B------:R-:W-:Y:S02]  /*4430*/  USHF.R.U32.HI UR4, URZ, UR23, UR4 ;  /* 0x00000017ff047299 */ /* 0x000fe40008011604 */
[----:B------:R-:W-:Y:S02]  /*4440*/  UIMAD.WIDE.U32 UR8, UR5, UR22, URZ ;  /* 0x00000016050872a5 */ /* 0x000fe4000f8e00ff */
[----:B------:R-:W-:Y:S04]  /*4450*/  USEL UR10, UR6, UR4, !UP4 ;  /* 0x00000004060a7287 */ /* 0x000fe8000e000000 */
[----:B------:R-:W-:Y:S01]  /*4460*/  UIADD3 UR11, UPT, UPT, -UR10, URZ, URZ ;  /* 0x000000ff0a0b7290 */ /* 0x000fe2000fffe1ff */
[----:B------:R-:W-:Y:S02]  /*4470*/  @!UP0 UMOV UR4, UR9 ;  /* 0x0000000900048c82 */ /* 0x000fe40008000000 */
[----:B------:R-:W-:Y:S02]  /*4480*/  @!UP0 USHF.R.U32.HI UR4, URZ, UR23, UR4 ;  /* 0x00000017ff048299 */ /* 0x000fe40008011604 */
[----:B------:R-:W-:Y:S02]  /*4490*/  UIMAD UR8, UR42, UR11, UR6 ;  /* 0x0000000b2a0872a4 */ /* 0x000fe4000f8e0206 */
[----:B------:R-:W-:Y:S04]  /*44a0*/  @!UP0 USEL UR4, UR5, UR4, !UP4 ;  /* 0x0000000405048287 */ /* 0x000fe8000e000000 */
[----:B------:R-:W-:Y:S02]  /*44b0*/  @!UP0 UIMAD UR8, UR7, UR8, UR4 ;  /* 0x00000008070882a4 */ /* 0x000fe4000f8e0204 */
[----:B------:R-:W-:Y:S02]  /*44c0*/  @!UP0 UIADD3 UR9, UPT, UPT, UR10, -UR4, URZ ;  /* 0x800000040a098290 */ /* 0x000fe4000fffe0ff */
[----:B------:R-:W-:Y:S02]  /*44d0*/  UIADD3 UR4, UPT, UPT, -UR5, URZ, URZ ;  /* 0x000000ff05047290 */ /* 0x000fe4000fffe1ff */
[----:B------:R-:W-:Y:S02]  /*44e0*/  UIADD3 UR7, UPT, UPT, -UR6, URZ, URZ ;  /* 0x000000ff06077290 */ /* 0x000fe4000fffe1ff */
[----:B------:R-:W-:Y:S02]  /*44f0*/  @!UP0 UIMAD UR6, UR9, UR42, UR5 ;  /* 0x0000002a090682a4 */ /* 0x000fe4000f8e0205 */
[----:B------:R-:W-:Y:S02]  /*4500*/  UIMAD UR14, UR15, UR4, UR14 ;  /* 0x000000040f0e72a4 */ /* 0x000fe4000f8e020e */
[----:B------:R-:W-:Y:S01]  /*4510*/  UIMAD UR13, UR46, UR7, UR13 ;  /* 0x000000072e0d72a4 */ /* 0x000fe2000f8e020d */
[----:B------:R-:W-:Y:S02]  /*4520*/  @!UP0 UMOV UR5, UR8 ;  /* 0x0000000800058c82 */ /* 0x000fe40008000000 */
[----:B------:R-:W-:Y:S02]  /*4530*/  UIMAD UR14, UR5, UR15, UR14 ;  /* 0x0000000f050e72a4 */ /* 0x000fe4000f8e020e */
[----:B------:R-:W-:Y:S11]  /*4540*/  UIMAD UR13, UR6, UR46, UR13 ;  /* 0x0000002e060d72a4 */ /* 0x000ff6000f8e020d */
[----:B------:R-:W-:Y:S01]  /*4550*/  @!UPT UIADD3 URZ, UPT, UPT, URZ, URZ, URZ ;  /* 0x000000fffffff290 */ /* 0x000fe2000fffe0ff */
.L_x_76:
[----:B------:R-:W3:Y:S01]  /*4560*/  @!UP2 LDCU.128 UR8, c[0x0][0xb10] ;  /* 0x00016200ff08a7ac */ /* 0x000ee20008000c00 */
[C---:B------:R-:W-:Y:S02]  /*4570*/  ISETP.NE.U32.AND P1, PT, R4.reuse, RZ, PT ;  /* 0x000000ff0400720c */ /* 0x040fe40003f25070 */
[----:B------:R-:W-:Y:S02]  /*4580*/  ISETP.NE.U32.AND P0, PT, R4, RZ, PT ;  /* 0x000000ff0400720c */ /* 0x000fe40003f05070 */
[C---:B------:R-:W-:Y:S02]  /*4590*/  ISETP.NE.AND.EX P1, PT, R5.reuse, RZ, PT, P1 ;  /* 0x000000ff0500720c */ /* 0x040fe40003f25310 */
[----:B------:R-:W-:Y:S01]  /*45a0*/  ISETP.NE.AND.EX P0, PT, R5, RZ, PT, P0 ;  /* 0x000000ff0500720c */ /* 0x000fe20003f05300 */
[----:B------:R-:W4:Y:S01]  /*45b0*/  @!UP2 LDCU UR5, c[0x0][0xb0c] ;  /* 0x00016180ff05a7ac */ /* 0x000f220008000800 */
[----:B------:R-:W-:Y:S01]  /*45c0*/  SHF.L.U32 R9, R15, 0x1f, RZ ;  /* 0x0000001f0f097819 */ /* 0x000fe200000006ff */
[----:B------:R-:W-:Y:S02]  /*45d0*/  USHF.L.U32 UR35, UR16, 0x6, URZ ;  /* 0x0000000610237899 */ /* 0x000fe400080006ff */
[----:B------:R-:W-:Y:S02]  /*45e0*/  USHF.L.U32 UR34, UR20, 0x8, URZ ;  /* 0x0000000814227899 */ /* 0x000fe400080006ff */
[----:B---3--:R-:W-:Y:S07]  /*45f0*/  UIMAD.WIDE.U32 UR6, UR14, UR8, URZ ;  /* 0x000000080e0672a5 */ /* 0x008fee000f8e00ff */
[----:B------:R-:W-:Y:S01]  /*4600*/  @!UP2 UMOV UR4, UR7 ;  /* 0x000000070004ac82 */ /* 0x000fe20008000000 */
[----:B----4-:R-:W-:Y:S02]  /*4610*/  @!UP2 UISETP.NE.AND UP0, UPT, UR5, 0x1, UPT ;  /* 0x000000010500a88c */ /* 0x010fe4000bf05270 */
[----:B------:R-:W-:Y:S02]  /*4620*/  @!UP2 USHF.R.U32.HI UR4, URZ, UR9, UR4 ;  /* 0x00000009ff04a299 */ /* 0x000fe40008011604 */
[----:B------:R-:W-:Y:S02]  /*4630*/  UIMAD.WIDE.U32 UR6, UR13, UR11, URZ ;  /* 0x0000000b0d0672a5 */ /* 0x000fe4000f8e00ff */
[----:B------:R-:W-:Y:S02]  /*4640*/  @!UP2 USEL UR8, UR14, UR4, !UP0 ;  /* 0x000000040e08a287 */ /* 0x000fe4000c000000 */
[----:B------:R-:W-:Y:S03]  /*4650*/  @!UP2 UISETP.NE.AND UP0, UPT, UR10, 0x1, UPT ;  /* 0x000000010a00a88c */ /* 0x000fe6000bf05270 */
[----:B------:R-:W-:Y:S02]  /*4660*/  @!UP2 UMOV UR6, UR7 ;  /* 0x000000070006ac82 */ /* 0x000fe40008000000 */
[----:B------:R-:W3:Y:S02]  /*4670*/  @!UP2 LDCU UR4, c[0x0][0xb20] ;  /* 0x00016400ff04a7ac */ /* 0x000ee40008000800 */
[----:B---3--:R-:W-:Y:S04]  /*4680*/  @!UP2 USHF.R.U32.HI UR6, URZ, UR4, UR6 ;  /* 0x00000004ff06a299 */ /* 0x008fe80008011606 */
[----:B------:R-:W-:Y:S04]  /*4690*/  @!UP2 USEL UR6, UR13, UR6, !UP0 ;  /* 0x000000060d06a287 */ /* 0x000fe8000c000000 */
[----:B------:R-:W-:Y:S02]  /*46a0*/  @!UP2 UIADD3 UR4, UPT, UPT, -UR8, UR6, URZ ;  /* 0x000000060804a290 */ /* 0x000fe4000fffe1ff */
[----:B------:R-:W-:Y:S02]  /*46b0*/  @!UP2 UIADD3 UR6, UPT, UPT, UR8, -UR6, URZ ;  /* 0x800000060806a290 */ /* 0x000fe4000fffe0ff */
[----:B------:R-:W-:Y:S02]  /*46c0*/  @!UP2 UIMAD UR14, UR4, UR5, UR14 ;  /* 0x00000005040ea2a4 */ /* 0x000fe4000f8e020e */
[----:B------:R-:W-:Y:S01]  /*46d0*/  @!UP2 UIMAD UR13, UR6, UR10, UR13 ;  /* 0x0000000a060da2a4 */ /* 0x000fe2000f8e020d */
[----:B------:R-:W-:Y:S11]  /*46e0*/  BRA.U UP3, `(.L_x_77) ;  /* 0x0000000103107547 */ /* 0x000ff6000b800000 */
[----:B--2---:R-:W-:Y:S04]  /*46f0*/  MOV R0, UR48 ;  /* 0x0000003000007c02 */ /* 0x004fe80008000f00 */
[----:B------:R-:W-:Y:S04]  /*4700*/  SHF.L.U32 R11, R0, 0x1f, RZ ;  /* 0x0000001f000b7819 */ /* 0x000fe800000006ff */
[----:B------:R-:W2:Y:S02]  /*4710*/  SYNCS.PHASECHK.TRANS64.TRYWAIT P2, [UR21+0x88], R11 ;  /* 0x0000880bff0075a7 */ /* 0x000ea40008041115 */
[----:B--2---:R-:W-:Y:S05]  /*4720*/  @!P2 BRA `(.L_x_78) ;  /* 0x000000540068a947 */ /* 0x004fea0003800000 */
.L_x_77:
[----:B------:R-:W-:Y:S05]  /*4730*/  @!P1 BRA `(.L_x_79) ;  /* 0x0000000000309947 */ /* 0x000fea0003800000 */
[----:B------:R-:W-:Y:S01]  /*4740*/  ISETP.NE.U32.AND P1, PT, R2, RZ, PT ;  /* 0x000000ff0200720c */ /* 0x000fe20003f25070 */
[----:B------:R-:W3:Y:S01]  /*4750*/  LDCU.64 UR4, c[0x0][0x358] ;  /* 0x00006b00ff0477ac */ /* 0x000ee20008000a00 */
[----:B------:R-:W-:Y:S02]  /*4760*/  IMAD.MOV.U32 R81, RZ, RZ, 0x1 ;  /* 0x00000001ff517424 */ /* 0x000fe400078e00ff */
[----:B------:R-:W-:Y:S11]  /*4770*/  ISETP.NE.AND.EX P1, PT, R3, RZ, PT, P1 ;  /* 0x000000ff0300720c */ /* 0x000ff60003f25310 */
[----:B------:R-:W-:Y:S02]  /*4780*/  @!UPT UIADD3 URZ, UPT, UPT, URZ, URZ, URZ ;  /* 0x000000fffffff290 */ /* 0x000fe4000fffe0ff */
[----:B--2---:R-:W2:Y:S01]  /*4790*/  @P1 LDC.64 R10, c[0x0][0x888] ;  /* 0x00022200ff0a1b82 */ /* 0x004ea20000000a00 */
[----:B------:R-:W-:Y:S04]  /*47a0*/  @P1 IMAD R0, R4, UR36, RZ ;  /* 0x0000002404001c24 */ /* 0x000fe8000f8e02ff */
[----:B--2---:R-:W-:Y:S04]  /*47b0*/  @P1 IMAD.WIDE R10, R0, 0x4, R10 ;  /* 0x00000004000a1825 */ /* 0x004fe800078e020a */
[----:B------:R-:W-:Y:S01]  /*47c0*/  HFMA2 R0, -RZ, RZ, 0, 5.9604644775390625e-08 ;  /* 0x00000001ff007431 */ /* 0x000fe200000001ff */
[----:B---3-5:R3:W5:Y:S04]  /*47d0*/  @P1 LDG.E R41, desc[UR4][R10.64] ;  /* 0x000000040a291981 */ /* 0x028768000c1e1900 */
[----:B------:R-:W-:Y:S01]  /*47e0*/  @!P1 PRMT R81, R0, 0x7610, R81 ;  /* 0x0000761000519816 */ /* 0x000fe20000000051 */
[----:B---3--:R-:W4:Y:S06]  /*47f0*/  @!P1 LDC R41, c[0x0][0x880] ;  /* 0x00022000ff299b82 */ /* 0x008f2c0000000800 */
.L_x_79:
[----:B----45:R-:W-:Y:S01]  /*4800*/  @!P0 FSETP.EQ.AND P1, PT, R41, RZ, PT ;  /* 0x000000ff2900820b */ /* 0x030fe20003f22000 */
[----:B------:R-:W-:Y:S01]  /*4810*/  @!UPT UIADD3 URZ, UPT, UPT, URZ, URZ, URZ ;  /* 0x000000fffffff290 */ /* 0x000fe2000fffe0ff */
[----:B------:R-:W-:Y:S11]  /*4820*/  @!P0 BRA `(.L_x_80) ;  /* 0x0000000000188947 */ /* 0x000ff60003800000 */
[----:B------:R-:W-:Y:S02]  /*4830*/  LOP3.LUT P0, RZ, R81, 0xff, RZ, 0xc0, !PT ;  /* 0x000000ff51ff7812 */ /* 0x000fe4000780c0ff */
[----:B------:R-:W-:Y:S04]  /*4840*/  ISETP.NE.U32.AND P1, PT, R2, RZ, PT ;  /* 0x000000ff0200720c */ /* 0x000fe80003f25070 */
[----:B------:R-:W-:Y:S04]  /*4850*/  ISETP.NE.AND.EX P1, PT, R3, RZ, PT, P1 ;  /* 0x000000ff0300720c */ /* 0x000fe80003f25310 */
[----:B------:R-:W-:Y:S03]  /*4860*/  PLOP3.LUT P1, PT, P1, PT, PT, 0x8, 0x80 ;  /* 0x000000000080781c */ /* 0x000fe60000f2e170 */
[----:B------:R-:W-:Y:S11]  /*4870*/  @P0 FSETP.EQ.AND P1, PT, R41, RZ, PT ;  /* 0x000000ff2900020b */ /* 0x000ff60003f22000 */
[----:B------:R-:W-:Y:S02]  /*4880*/  @!UPT UIADD3 URZ, UPT, UPT, URZ, URZ, URZ ;  /* 0x000000fffffff290 */ /* 0x000fe4000fffe0ff */
.L_x_80:
[----:B------:R-:W3:Y:S01]  /*4890*/  SYNCS.PHASECHK.TRANS64.TRYWAIT P2, [UR21+0x60], R9 ;  /* 0x00006009ff0075a7 */ /* 0x000ee20008041115 */
[----:B------:R-:W-:Y:S04]  /*48a0*/  ELECT P0, URZ, PT ;  /* 0x0000000000ff782f */ /* 0x000fe80003800000 */
[----:B------:R-:W-:Y:S11]  /*48b0*/  PLOP3.LUT P1, PT, P1, P0, PT, 0xf2, 0x2f ;  /* 0x00000000002f781c */ /* 0x000ff60000f21e72 */
[----:B------:R-:W-:Y:S02]  /*48c0*/  @!UPT UIADD3 URZ, UPT, UPT, URZ, URZ, URZ ;  /* 0x000000fffffff290 */ /* 0x000fe4000fffe0ff */
[----:B------:R-:W-:Y:S05]  /*48d0*/  @!P1 IADD3 R8, P0, PT, R16, 0x580, RZ ;  /* 0x0000058010089810 */ /* 0x000fea0007f1e0ff */
[----:B------:R-:W-:Y:S01]  /*48e0*/  @!P1 IMAD.X R6, RZ, RZ, R17, P0 ;  /* 0x000000ffff069224 */ /* 0x000fe200000e0611 */
[----:B---3--:R-:W-:Y:S07]  /*48f0*/  @!P2 BRA `(.L_x_81) ;  /* 0x00000054000ca947 */ /* 0x008fee0003800000 */
.L_x_168:
[----:B------:R-:W-:Y:S01]  /*4900*/  @!P1 R2UR UR5, R8 ;  /* 0x00000000080592ca */ /* 0x000fe200000e0000 */
[----:B------:R-:W-:Y:S01]  /*4910*/  VOTEU.ALL UP0, P1 ;  /* 0x0000000000ff7886 */ /* 0x000fe20000800000 */
[----:B------:R-:W-:Y:S01]  /*4920*/  @!P1 R2UR UR4, R6 ;  /* 0x00000000060492ca */ /* 0x000fe200000e0000 */
[----:B--2---:R-:W-:Y:S01]  /*4930*/  @!P1 IMAD.MOV.U32 R0, RZ, RZ, 0x2000 ;  /* 0x00002000ff009424 */ /* 0x004fe200078e00ff */
[----:B------:R-:W-:Y:S01]  /*4940*/  UMOV UR6, 0x0 ;  /* 0x0000000000067882 */ /* 0x000fe20000000000 */
[----:B------:R-:W-:Y:S01]  /*4950*/  UMOV UR7, 0x10000000 ;  /* 0x1000000000077882 */ /* 0x000fe20000000000 */
[----:B------:R-:W-:Y:S01]  /*4960*/  @!UP0 UIADD3 UR32, UPT, UPT, UR21, 0x400, URZ ;  /* 0x0000040015208890 */ /* 0x000fe2000fffe0ff */
[----:B------:R-:W-:Y:S01]  /*4970*/  @!P1 IADD3 R8, P0, PT, R16, 0x580, RZ ;  /* 0x0000058010089810 */ /* 0x000fe20007f1e0ff */
[----:B------:R-:W-:Y:S04]  /*4980*/  VOTEU.ALL UP0, P1 ;  /* 0x0000000000ff7886 */ /* 0x000fe80000800000 */
[----:B------:R-:W-:Y:S02]  /*4990*/  @!P1 IMAD.X R6, RZ, RZ, R17, P0 ;  /* 0x000000ffff069224 */ /* 0x000fe400000e0611 */
[----:B------:R-:W-:Y:S02]  /*49a0*/  IMAD.U32 R10, RZ, RZ, UR5 ;  /* 0x00000005ff0a7e24 */ /* 0x000fe4000f8e00ff */
[----:B------:R-:W-:Y:S03]  /*49b0*/  IMAD.U32 R11, RZ, RZ, UR4 ;  /* 0x00000004ff0b7e24 */ /* 0x000fe6000f8e00ff */
[----:B------:R-:W-:Y:S02]  /*49c0*/  @!P1 R2UR UR4, R10 ;  /* 0x000000000a0492ca */ /* 0x000fe400000e0000 */
[----:B------:R-:W-:Y:S11]  /*49d0*/  @!P1 R2UR UR5, R11 ;  /* 0x000000000b0592ca */ /* 0x000ff600000e0000 */
[----:B------:R-:W-:Y:S02]  /*49e0*/  @!UPT UIADD3 URZ, UPT, UPT, URZ, URZ, URZ ;  /* 0x000000fffffff290 */ /* 0x000fe4000fffe0ff */
[----:B------:R2:W-:Y:S01]  /*49f0*/  @!UP0 UTMALDG.3D [UR32], [UR4], desc[UR6] ;  /* 0x00000620040085b4 */ /* 0x0005e20008011000 */
[----:B------:R2:W-:Y:S01]  /*4a00*/  @!P1 SYNCS.ARRIVE.TRANS64.RED.A0TR RZ, [UR21+0x40], R0 ;  /* 0x00004000ffff99a7 */ /* 0x0005e20008300415 */
[----:B------:R-:W-:Y:S01]  /*4a10*/  SYNCS.ARRIVE.TRANS64.RED.A1T0 RZ, [UR40], RZ ;  /* 0x000000ffffff79a7 */ /* 0x000fe20008100428 */
[----:B------:R-:W3:Y:S02]  /*4a20*/  SYNCS.PHASECHK.TRANS64.TRYWAIT P2, [UR21+0x68], R9 ;  /* 0x00006809ff0075a7 */ /* 0x000ee40008041115 */
[----:B--23--:R-:W-:Y:S05]  /*4a30*/  @!P2 BRA `(.L_x_82) ;  /* 0x0000005000d4a947 */ /* 0x00cfea0003800000 */
.L_x_170:
        /* <DEDUP_REMOVED lines=8> */
[----:B------:R-:W-:Y:S01]  /*4ac0*/  @!UP0 UIADD3 UR24, UPT, UPT, UR21, 0x2400, URZ ;  /* 0x0000240015188890 */ /* 0x000fe2000fffe0ff */
[----:B------:R-:W-:Y:S01]  /*4ad0*/  VOTEU.ALL UP0, P1 ;  /* 0x0000000000ff7886 */ /* 0x000fe20000800000 */
[----:B------:R-:W-:Y:S01]  /*4ae0*/  UMOV UR27, UR35 ;  /* 0x00000023001b7c82 */ /* 0x000fe20008000000 */
[----:B------:R-:W-:Y:S02]  /*4af0*/  UMOV UR28, UR36 ;  /* 0x00000024001c7c82 */ /* 0x000fe40008000000 */
[----:B------:R-:W-:Y:S02]  /*4b00*/  IMAD.U32 R10, RZ, RZ, UR5 ;  /* 0x00000005ff0a7e24 */ /* 0x000fe4000f8e00ff */
[----:B------:R-:W-:Y:S02]  /*4b10*/  IMAD.U32 R11, RZ, RZ, UR4 ;  /* 0x00000004ff0b7e24 */ /* 0x000fe4000f8e00ff */
[----:B------:R-:W-:Y:S01]  /*4b20*/  @!P1 IMAD.X R6, RZ, RZ, R17, P0 ;  /* 0x000000ffff069224 */ /* 0x000fe200000e0611 */
        /* <DEDUP_REMOVED lines=8> */
.L_x_172:
[----:B------:R-:W-:Y:S01]  /*4bb0*/  @!P1 R2UR UR5, R8 ;  /* 0x00000000080592ca */ /* 0x000fe200000e0000 */
[----:B------:R-:W-:Y:S01]  /*4bc0*/  VOTEU.ALL UP0, P1 ;  /* 0x0000000000ff7886 */ /* 0x000fe20000800000 */
[----:B------:R-:W-:Y:S01]  /*4bd0*/  @!P1 R2UR UR4, R6 ;  /* 0x00000000060492ca */ /* 0x000fe200000e0000 */
[----:B--2---:R-:W-:Y:S01]  /*4be0*/  @!P1 IMAD.MOV.U32 R0, RZ, RZ, 0x2000 ;  /* 0x00002000ff009424 */ /* 0x004fe200078e00ff */
[----:B------:R-:W-:Y:S01]  /*4bf0*/  UMOV UR6, 0x0 ;  /* 0x0000000000067882 */ /* 0x000fe20000000000 */
[----:B------:R-:W-:Y:S01]  /*4c00*/  UMOV UR7, 0x10000000 ;  /* 0x1000000000077882 */ /* 0x000fe20000000000 */
[----:B------:R-:W-:Y:S01]  /*4c10*/  @!UP0 UIADD3 UR18, UPT, UPT, UR34, 0x80, URZ ;  /* 0x0000008022128890 */ /* 0x000fe2000fffe0ff */
[----:B------:R-:W-:Y:S01]  /*4c20*/  VIADD R14, R14, 0x1 ;  /* 0x000000010e0e7836 */ /* 0x000fe20000000000 */
[----:B------:R-:W-:Y:S01]  /*4c30*/  @!UP0 UIADD3 UR16, UPT, UPT, UR21, 0x4400, URZ ;  /* 0x0000440015108890 */ /* 0x000fe2000fffe0ff */
[----:B------:R-:W-:Y:S01]  /*4c40*/  VOTEU.ALL UP0, P1 ;  /* 0x0000000000ff7886 */ /* 0x000fe20000800000 */
[----:B------:R-:W-:Y:S01]  /*4c50*/  UMOV UR19, UR35 ;  /* 0x0000002300137c82 */ /* 0x000fe20008000000 */
[----:B------:R-:W-:Y:S02]  /*4c60*/  UMOV UR20, UR36 ;  /* 0x0000002400147c82 */ /* 0x000fe40008000000 */
        /* <DEDUP_REMOVED lines=10> */
.L_x_174:
[----:B------:R-:W-:Y:S01]  /*4d10*/  @!P1 IADD3 R6, P0, PT, R16, 0x580, RZ ;  /* 0x0000058010069810 */ /* 0x000fe20007f1e0ff */
[----:B------:R-:W-:Y:S01]  /*4d20*/  VOTEU.ALL UP0, P1 ;  /* 0x0000000000ff7886 */ /* 0x000fe20000800000 */
[----:B------:R-:W-:Y:S01]  /*4d30*/  UMOV UR6, 0x0 ;  /* 0x0000000000067882 */ /* 0x000fe20000000000 */
[----:B------:R-:W-:Y:S01]  /*4d40*/  UMOV UR7, 0x10000000 ;  /* 0x1000000000077882 */ /* 0x000fe20000000000 */
[----:B------:R-:W-:Y:S01]  /*4d50*/  @!P1 R2UR UR5, R6 ;  /* 0x00000000060592ca */ /* 0x000fe200000e0000 */
[----:B--2---:R-:W-:Y:S01]  /*4d60*/  @!P1 IMAD.X R0, RZ, RZ, R17, P0 ;  /* 0x000000ffff009224 */ /* 0x004fe200000e0611 */
[----:B------:R-:W-:Y:S01]  /*4d70*/  @!UP0 UIADD3 UR10, UPT, UPT, UR34, 0xc0, URZ ;  /* 0x000000c0220a8890 */ /* 0x000fe2000fffe0ff */
[----:B------:R-:W-:Y:S01]  /*4d80*/  R2UR UR18, R83 ;  /* 0x00000000531272ca */ /* 0x000fe200000e0000 */
[----:B------:R-:W-:Y:S01]  /*4d90*/  @!UP0 UIADD3 UR8, UPT, UPT, UR21, 0x6400, URZ ;  /* 0x0000640015088890 */ /* 0x000fe2000fffe0ff */
[----:B------:R-:W-:Y:S01]  /*4da0*/  R2UR UR16, R84 ;  /* 0x00000000541072ca */ /* 0x000fe200000e0000 */
[----:B------:R-:W-:Y:S01]  /*4db0*/  @!UP0 UIADD3 UR9, UPT, UPT, UR21, 0x58, URZ ;  /* 0x0000005815098890 */ /* 0x000fe2000fffe0ff */
[----:B------:R-:W-:Y:S01]  /*4dc0*/  @!P1 R2UR UR4, R0 ;  /* 0x00000000000492ca */ /* 0x000fe200000e0000 */
[----:B------:R-:W-:Y:S01]  /*4dd0*/  VOTEU.ALL UP0, P1 ;  /* 0x0000000000ff7886 */ /* 0x000fe20000800000 */
[----:B------:R-:W-:Y:S01]  /*4de0*/  UMOV UR11, UR35 ;  /* 0x00000023000b7c82 */ /* 0x000fe20008000000 */
[----:B------:R-:W-:Y:S01]  /*4df0*/  UMOV UR12, UR36 ;  /* 0x00000024000c7c82 */ /* 0x000fe20008000000 */
[C---:B------:R-:W-:Y:S01]  /*4e00*/  ISETP.NE.AND P0, PT, R14.reuse, 0x2, PT ;  /* 0x000000020e00780c */ /* 0x040fe20003f05270 */
[----:B------:R-:W-:Y:S01]  /*4e10*/  UPLOP3.LUT UP3, UPT, UPT, UPT, UPT, 0x80, 0x8 ;  /* 0x000000000008789c */ /* 0x000fe20003f6f070 */
[----:B------:R-:W-:Y:S01]  /*4e20*/  IMAD.U32 R8, RZ, RZ, UR5 ;  /* 0x00000005ff087e24 */ /* 0x000fe2000f8e00ff */
[----:B------:R-:W-:Y:S01]  /*4e30*/  LOP3.LUT R15, R15, 0x1, RZ, 0x3c, !PT ;  /* 0x000000010f0f7812 */ /* 0x000fe200078e3cff */
[----:B------:R-:W-:Y:S01]  /*4e40*/  UMOV UR36, UR29 ;  /* 0x0000001d00247c82 */ /* 0x000fe20008000000 */
[----:B------:R-:W-:Y:S01]  /*4e50*/  SEL R0, RZ, 0x1, P0 ;  /* 0x00000001ff007807 */ /* 0x000fe20000000000 */
[----:B------:R-:W-:Y:S01]  /*4e60*/  UIADD3 UR20, UPT, UPT, UR13, UR18, URZ ;  /* 0x000000120d147290 */ /* 0x000fe2000fffe0ff */
[----:B------:R-:W-:Y:S01]  /*4e70*/  SEL R14, R14, RZ, P0 ;  /* 0x000000ff0e0e7207 */ /* 0x000fe20000000000 */
[----:B------:R-:W-:Y:S01]  /*4e80*/  UIADD3 UR16, UPT, UPT, UR14, UR16, URZ ;  /* 0x000000100e107290 */ /* 0x000fe2000fffe0ff */
[----:B------:R-:W-:Y:S01]  /*4e90*/  IMAD.U32 R9, RZ, RZ, UR4 ;  /* 0x00000004ff097e24 */ /* 0x000fe2000f8e00ff */
[----:B------:R-:W-:Y:S02]  /*4ea0*/  @!P1 R2UR UR4, R8 ;  /* 0x00000000080492ca */ /* 0x000fe400000e0000 */
[----:B------:R-:W-:Y:S02]  /*4eb0*/  LOP3.LUT R13, R13, R0, RZ, 0x3c, !PT ;  /* 0x000000000d0d7212 */ /* 0x000fe400078e3cff */
[----:B------:R-:W-:Y:S11]  /*4ec0*/  @!P1 R2UR UR5, R9 ;  /* 0x00000000090592ca */ /* 0x000ff600000e0000 */
[----:B------:R-:W-:Y:S02]  /*4ed0*/  @!UPT UIADD3 URZ, UPT, UPT, URZ, URZ, URZ ;  /* 0x000000fffffff290 */ /* 0x000fe4000fffe0ff */
[----:B------:R2:W-:Y:S01]  /*4ee0*/  @!UP0 UTMALDG.3D [UR8], [UR4], desc[UR6] ;  /* 0x00000608040085b4 */ /* 0x0005e20008011000 */
[----:B------:R2:W-:Y:S01]  /*4ef0*/  @!P1 SYNCS.ARRIVE.TRANS64.RED.A0TR RZ, [UR21+0x58], R7 ;  /* 0x00005807ffff99a7 */ /* 0x0005e20008300415 */
[----:B------:R-:W-:Y:S01]  /*4f00*/  SYNCS.ARRIVE.TRANS64.RED.A1T0 RZ, [UR37], RZ ;  /* 0x000000ffffff79a7 */ /* 0x000fe20008100425 */
[----:B------:R-:W-:Y:S05]  /*4f10*/  BRA.U UP1, `(.L_x_85) ;  /* 0xfffffff101707547 */ /* 0x000fea000b83ffff */
[----:B------:R-:W-:-:S04]  /*4f20*/  SHF.L.U32 R3, R15, 0x1f, RZ ;  /* 0x0000001f0f037819 */ /* 0x000fc800000006ff */
[----:B------:R-:W3:Y:S02]  /*4f30*/  SYNCS.PHASECHK.TRANS64.TRYWAIT P0, [UR21+0x60], R3 ;  /* 0x00006003ff0075a7 */ /* 0x000ee40008001115 */
[----:B---3--:R-:W-:Y:S05]  /*4f40*/  @!P0 BRA `(.L_x_86) ;  /* 0x0000004c00d88947 */ /* 0x008fea0003800000 */
.L_x_176:
[----:B------:R-:W4:Y:S02]  /*4f50*/  SYNCS.PHASECHK.TRANS64.TRYWAIT P0, [UR21+0x68], R3 ;  /* 0x00006803ff0075a7 */ /* 0x000f240008001115 */
[----:B----4-:R-:W-:Y:S05]  /*4f60*/  @!P0 BRA `(.L_x_87) ;  /* 0x0000004c00e88947 */ /* 0x010fea0003800000 */
.L_x_178:
[----:B------:R-:W4:Y:S02]  /*4f70*/  SYNCS.PHASECHK.TRANS64.TRYWAIT P0, [UR21+0x70], R3 ;  /* 0x00007003ff0075a7 */ /* 0x000f240008001115 */
[----:B----4-:R-:W-:Y:S05]  /*4f80*/  @!P0 BRA `(.L_x_88) ;  /* 0x0000004c00f88947 */ /* 0x010fea0003800000 */
.L_x_180:
[----:B---3--:R-:W-:-:S07]  /*4f90*/  MOV R0, UR21 ;  /* 0x0000001500007c02 */ /* 0x008fce0008000f00 */
.L_x_89:
[----:B---3--:R-:W-:-:S04]  /*4fa0*/  SHF.L.U32 R3, R15, 0x1f, RZ ;  /* 0x0000001f0f037819 */ /* 0x008fc800000006ff */
[----:B------:R3:W4:Y:S03]  /*4fb0*/  SYNCS.PHASECHK.TRANS64.TRYWAIT P0, [R0+URZ+0x78], R3 ;  /* 0x00007803000075a7 */ /* 0x00072600080011ff */
[----:B----4-:R-:W-:Y:S05]  /*4fc0*/  @!P0 NANOSLEEP.SYNCS 0x989680 ;  /* 0x009896800000895d */ /* 0x010fea0003900000 */
[----:B------:R-:W4:Y:S02]  /*4fd0*/  @!P0 SYNCS.PHASECHK.TRANS64 P0, [R0+URZ+0x78], R3 ;  /* 0x00007803000085a7 */ /* 0x000f2400080010ff */
[----:B-12-4-:R-:W-:Y:S05]  /*4fe0*/  @P0 EXIT ;  /* 0x000000000000094d */ /* 0x016fea0003800000 */
[----:B------:R-:W-:Y:S05]  /*4ff0*/  BRA `(.L_x_89) ;  /* 0xfffffffc00e87947 */ /* 0x000fea000383ffff */
.L_x_74:
[----:B------:R-:W-:-:S06]  /*5000*/  UISETP.GE.AND UP0, UPT, UR17, 0x4, UPT ;  /* 0x000000041100788c */ /* 0x000fcc000bf06270 */
[----:B------:R-:W-:-:S13]  /*5010*/  PLOP3.LUT P0, PT, PT, PT, UP0, 0x80, 0x8 ;  /* 0x000000000008781c */ /* 0x000fda0003f0f008 */
[----:B------:R-:W-:Y:S05]  /*5020*/  @!P0 EXIT ;  /* 0x000000000000894d */ /* 0x000fea0003800000 */
[----:B------:R-:W1:Y:S08]  /*5030*/  S2UR UR4, SR_CgaCtaId ;  /* 0x00000000000479c3 */ /* 0x000e700000008800 */
[----:B------:R-:W-:Y:S01]  /*5040*/  BAR.SYNC.DEFER_BLOCKING 0x6, 0xa0 ;  /* 0x0182800000007b1d */ /* 0x000fe20000010000 */
[C---:B------:R-:W-:Y:S01]  /*5050*/  IMAD.SHL.U32 R5, R94.reuse, 0x40, RZ ;  /* 0x000000405e057824 */ /* 0x040fe200078e00ff */
[----:B------:R-:W-:Y:S01]  /*5060*/  SHF.R.U32.HI R3, RZ, 0x1, R94 ;  /* 0x00000001ff037819 */ /* 0x000fe2000001165e */
[C---:B------:R-:W-:Y:S01]  /*5070*/  IMAD.U32 R37, R94.reuse, 0x10000, RZ ;  /* 0x000100005e257824 */ /* 0x040fe200078e00ff */
[C---:B------:R-:W-:Y:S01]  /*5080*/  R2P PR, R94.reuse, 0x6 ;  /* 0x000000065e007804 */ /* 0x040fe20000000000 */
[----:B------:R-:W-:Y:S01]  /*5090*/  IMAD.SHL.U32 R80, R94, 0x20, RZ ;  /* 0x000000205e507824 */ /* 0x000fe200078e00ff */
[----:B------:R-:W-:-:S02]  /*50a0*/  UMOV UR44, 0x400 ;  /* 0x00000400002c7882 */ /* 0x000fc40000000000 */
[----:B------:R-:W2:Y:S01]  /*50b0*/  LDC.64 R78, c[0x0][0x8b0] ;  /* 0x00022c00ff4e7b82 */ /* 0x000ea20000000a00 */
[C---:B------:R-:W-:Y:S01]  /*50c0*/  LOP3.LUT R2, R5.reuse, 0x1c0, RZ, 0xc0, !PT ;  /* 0x000001c005027812 */ /* 0x040fe200078ec0ff */
[----:B------:R-:W-:Y:S01]  /*50d0*/  IMAD.MOV.U32 R92, RZ, RZ, 0x20 ;  /* 0x00000020ff5c7424 */ /* 0x000fe200078e00ff */
[----:B------:R-:W-:Y:S01]  /*50e0*/  LOP3.LUT R5, R5, 0x200, RZ, 0xc0, !PT ;  /* 0x0000020005057812 */ /* 0x000fe200078ec0ff */
[----:B------:R-:W-:Y:S01]  /*50f0*/  IMAD.MOV.U32 R91, RZ, RZ, 0x1 ;  /* 0x00000001ff5b7424 */ /* 0x000fe200078e00ff */
[----:B------:R-:W-:Y:S01]  /*5100*/  LOP3.LUT R3, R2, 0x8, R3, 0xf8, !PT ;  /* 0x0000000802037812 */ /* 0x000fe200078ef803 */
[----:B------:R-:W-:Y:S01]  /*5110*/  IMAD.SHL.U32 R2, R94, 0x8, RZ ;  /* 0x000000085e027824 */ /* 0x000fe200078e00ff */
[----:B------:R-:W-:Y:S01]  /*5120*/  LOP3.LUT R37, R37, 0x600000, RZ, 0xc0, !PT ;  /* 0x0060000025257812 */ /* 0x000fe200078ec0ff */
[----:B------:R-:W3:Y:S01]  /*5130*/  LDC.64 R76, c[0x0][0x8a8] ;  /* 0x00022a00ff4c7b82 */ /* 0x000ee20000000a00 */
[----:B------:R-:W-:Y:S01]  /*5140*/  LOP3.LUT R80, R5, 0xc00, R80, 0xf8, !PT ;  /* 0x00000c0005507812 */ /* 0x000fe200078ef850 */
[----:B------:R-:W-:Y:S01]  /*5150*/  IMAD.MOV.U32 R36, RZ, RZ, RZ ;  /* 0x000000ffff247224 */ /* 0x000fe200078e00ff */
[----:B------:R-:W-:Y:S01]  /*5160*/  LOP3.LUT R3, R3, 0x38, R2, 0x78, !PT ;  /* 0x0000003803037812 */ /* 0x000fe200078e7802 */
[----:B------:R-:W-:Y:S01]  /*5170*/  IMAD.MOV.U32 R90, RZ, RZ, RZ ;  /* 0x000000ffff5a7224 */ /* 0x000fe200078e00ff */
[----:B------:R-:W-:-:S02]  /*5180*/  SEL R93, R92, 0xffffffe0, !P2 ;  /* 0xffffffe05c5d7807 */ /* 0x000fc40005000000 */
[----:B------:R-:W-:Y:S02]  /*5190*/  CS2R R88, SRZ ;  /* 0x0000000000587805 */ /* 0x000fe4000001ff00 */
[----:B------:R-:W-:Y:S01]  /*51a0*/  LOP3.LUT R80, R80, R3, RZ, 0xfc, !PT ;  /* 0x0000000350507212 */ /* 0x000fe200078efcff */
[----:B-1----:R-:W-:Y:S01]  /*51b0*/  ULEA UR44, UR4, UR44, 0x18 ;  /* 0x0000002c042c7291 */ /* 0x002fe2000f8ec0ff */
[----:B------:R-:W-:Y:S01]  /*51c0*/  LOP3.LUT R94, R94, 0x60, RZ, 0xc0, !PT ;  /* 0x000000605e5e7812 */ /* 0x000fe200078ec0ff */
[----:B------:R-:W1:Y:S01]  /*51d0*/  LDCU UR59, c[0x0][0x370] ;  /* 0x00006e00ff3b77ac */ /* 0x000e620008000800 */
[----:B------:R-:W-:Y:S01]  /*51e0*/  SEL R92, R92, 0xffffffe0, !P1 ;  /* 0xffffffe05c5c7807 */ /* 0x000fe20004800000 */
[----:B------:R-:W-:Y:S01]  /*51f0*/  UIADD3 UR4, UPT, UPT, UR44, 0x400, URZ ;  /* 0x000004002c047890 */ /* 0x000fe2000fffe0ff */
[----:B------:R-:W4:Y:S04]  /*5200*/  LDCU UR43, c[0x0][0xb0c] ;  /* 0x00016180ff2b77ac */ /* 0x000f280008000800 */
[----:B------:R-:W1:Y:S01]  /*5210*/  LDS R0, [UR44+0x140] ;  /* 0x0001402cff007984 */ /* 0x000e620008000800 */
[----:B------:R-:W-:Y:S01]  /*5220*/  IMAD.U32 R86, RZ, RZ, UR4 ;  /* 0x00000004ff567e24 */ /* 0x000fe2000f8e00ff */
[----:B------:R-:W1:Y:S01]  /*5230*/  LDCU UR39, c[0x0][0xb30] ;  /* 0x00016600ff2777ac */ /* 0x000e620008000800 */
[----:B------:R-:W1:Y:S01]  /*5240*/  LDCU.64 UR56, c[0x0][0x888] ;  /* 0x00011100ff3877ac */ /* 0x000e620008000a00 */
[----:B------:R-:W1:Y:S01]  /*5250*/  LDCU.64 UR40, c[0x0][0xb28] ;  /* 0x00016500ff2877ac */ /* 0x000e620008000a00 */
[----:B------:R-:W1:Y:S01]  /*5260*/  LDCU.64 UR62, c[0x0][0x890] ;  /* 0x00011200ff3e77ac */ /* 0x000e620008000a00 */
[----:B------:R-:W1:Y:S01]  /*5270*/  LDCU.128 UR52, c[0x0][0xb10] ;  /* 0x00016200ff3477ac */ /* 0x000e620008000c00 */
[----:B------:R-:W1:Y:S01]  /*5280*/  LDCU UR58, c[0x0][0x374] ;  /* 0x00006e80ff3a77ac */ /* 0x000e620008000800 */
[----:B------:R-:W-:Y:S01]  /*5290*/  UMOV UR47, URZ ;  /* 0x000000ff002f7c82 */ /* 0x000fe20008000000 */
[----:B------:R-:W-:Y:S01]  /*52a0*/  UMOV UR46, URZ ;  /* 0x000000ff002e7c82 */ /* 0x000fe20008000000 */
[----:B-1234-:R-:W-:-:S07]  /*52b0*/  IMAD.IADD R37, R0, 0x1, R37 ;  /* 0x0000000100257824 */ /* 0x01efce00078e0225 */
.L_x_133:
[C---:B------:R-:W-:Y:S02]  /*52c0*/  LEA R3, R88.reuse, UR44, 0x3 ;  /* 0x0000002c58037c11 */ /* 0x040fe4000f8e18ff */
[----:B------:R-:W-:Y:S02]  /*52d0*/  SHF.L.U32 R0, R89, 0x1f, RZ ;  /* 0x0000001f59007819 */ /* 0x000fe400000006ff */
[----:B------:R-:W-:Y:S02]  /*52e0*/  LEA R5, R88, UR44, 0x4 ;  /* 0x0000002c58057c11 */ /* 0x000fe4000f8e20ff */
[----:B-1----:R-:W1:Y:S02]  /*52f0*/  SYNCS.PHASECHK.TRANS64.TRYWAIT P0, [R3+URZ+0x90], R0 ;  /* 0x00009000030075a7 */ /* 0x002e6400080011ff */
[----:B-1----:R-:W-:Y:S05]  /*5300*/  @!P0 BRA `(.L_x_90) ;  /* 0x0000004c00308947 */ /* 0x002fea0003800000 */
.L_x_181:
        /* <DEDUP_REMOVED lines=11> */
[----:B------:R-:W-:Y:S01]  /*53c0*/  PLOP3.LUT P0, PT, PT, PT, UP1, 0x80, 0x8 ;  /* 0x000000000008781c */ /* 0x000fe20003f0f018 */
[----:B------:R-:W-:Y:S11]  /*53d0*/  UP2UR UR61, UPR, URZ, 0x2 ;  /* 0x00000002ff3d7883 */ /* 0x000ff60008000000 */
[----:B------:R-:W-:Y:S01]  /*53e0*/  @!UPT UIADD3 URZ, UPT, UPT, URZ, URZ, URZ ;  /* 0x000000fffffff290 */ /* 0x000fe2000fffe0ff */
[----:B-1----:R-:W-:Y:S02]  /*53f0*/  @P0 SHF.R.U32.HI R0, RZ, 0x10, R5 ;  /* 0x00000010ff000819 */ /* 0x002fe40000011605 */
        /* <DEDUP_REMOVED lines=12> */
[----:B------:R-:W2:Y:S01]  /*54c0*/  LDCU UR12, c[0x0][0xb20] ;  /* 0x00016400ff0c77ac */ /* 0x000ea20008000800 */
[----:B------:R-:W-:Y:S02]  /*54d0*/  UIMAD.WIDE.U32 UR4, UR58, UR55, URZ ;  /* 0x000000373a0472a5 */ /* 0x000fe4000f8e00ff */
[----:B------:R-:W-:Y:S02]  /*54e0*/  UIMAD.WIDE.U32 UR6, UR59, UR52, URZ ;  /* 0x000000343b0672a5 */ /* 0x000fe4000f8e00ff */
[----:B------:R-:W-:Y:S02]  /*54f0*/  UISETP.NE.AND UP0, UPT, UR54, 0x1, UPT ;  /* 0x000000013600788c */ /* 0x000fe4000bf05270 */
[----:B------:R-:W-:Y:S02]  /*5500*/  UIMAD.WIDE.U32 UR8, UR37, UR55, URZ ;  /* 0x00000037250872a5 */ /* 0x000fe4000f8e00ff */
[----:B------:R-:W-:Y:S02]  /*5510*/  UIMAD.WIDE.U32 UR10, UR38, UR52, URZ ;  /* 0x00000034260a72a5 */ /* 0x000fe4000f8e00ff */
[----:B------:R-:W-:Y:S02]  /*5520*/  UISETP.NE.AND UP1, UPT, UR43, 0x1, UPT ;  /* 0x000000012b00788c */ /* 0x000fe4000bf25270 */
[----:B------:R-:W-:Y:S01]  /*5530*/  UISETP.NE.AND UP2, UPT, UR42, 0x1, UPT ;  /* 0x000000012a00788c */ /* 0x000fe2000bf45270 */
[----:B------:R-:W-:Y:S02]  /*5540*/  UMOV UR4, UR5 ;  /* 0x0000000500047c82 */ /* 0x000fe40008000000 */
[----:B--2---:R-:W-:Y:S03]  /*5550*/  USHF.R.U32.HI UR5, URZ, UR12, UR4 ;  /* 0x0000000cff057299 */ /* 0x004fe60008011604 */
[----:B------:R-:W-:Y:S02]  /*5560*/  UMOV UR4, UR7 ;  /* 0x0000000700047c82 */ /* 0x000fe40008000000 */
[----:B------:R-:W-:Y:S02]  /*5570*/  USHF.R.U32.HI UR7, URZ, UR53, UR4 ;  /* 0x00000035ff077299 */ /* 0x000fe40008011604 */
[----:B------:R-:W-:Y:S02]  /*5580*/  USEL UR4, UR58, UR5, !UP0 ;  /* 0x000000053a047287 */ /* 0x000fe4000c000000 */
[----:B------:R-:W-:Y:S01]  /*5590*/  USEL UR7, UR59, UR7, !UP1 ;  /* 0x000000073b077287 */ /* 0x000fe2000c800000 */
[----:B------:R-:W-:Y:S01]  /*55a0*/  UMOV UR5, UR9 ;  /* 0x0000000900057c82 */ /* 0x000fe20008000000 */
[----:B------:R-:W-:Y:S02]  /*55b0*/  UIMAD.WIDE.U32 UR8, UR4, UR40, URZ ;  /* 0x00000028040872a5 */ /* 0x000fe4000f8e00ff */
[----:B------:R-:W-:Y:S03]  /*55c0*/  USHF.R.U32.HI UR6, URZ, UR12, UR5 ;  /* 0x0000000cff067299 */ /* 0x000fe60008011605 */
[----:B------:R-:W-:Y:S01]  /*55d0*/  UMOV UR5, UR11 ;  /* 0x0000000b00057c82 */ /* 0x000fe20008000000 */
[----:B------:R-:W-:Y:S02]  /*55e0*/  UIMAD.WIDE.U32 UR10, UR7, UR40, URZ ;  /* 0x00000028070a72a5 */ /* 0x000fe4000f8e00ff */
[----:B------:R-:W-:Y:S02]  /*55f0*/  USHF.R.U32.HI UR12, URZ, UR53, UR5 ;  /* 0x00000035ff0c7299 */ /* 0x000fe40008011605 */
[----:B------:R-:W-:Y:S01]  /*5600*/  USEL UR6, UR37, UR6, !UP0 ;  /* 0x0000000625067287 */ /* 0x000fe2000c000000 */
[----:B------:R-:W-:Y:S02]  /*5610*/  UMOV UR5, UR9 ;  /* 0x0000000900057c82 */ /* 0x000fe40008000000 */
[----:B------:R-:W-:Y:S01]  /*5620*/  UMOV UR10, UR11 ;  /* 0x0000000b000a7c82 */ /* 0x000fe20008000000 */
[----:B------:R-:W-:Y:S02]  /*5630*/  @UP2 USHF.R.U32.HI UR4, URZ, UR41, UR5 ;  /* 0x00000029ff042299 */ /* 0x000fe40008011605 */
[----:B------:R-:W-:Y:S02]  /*5640*/  @UP2 USHF.R.U32.HI UR7, URZ, UR41, UR10 ;  /* 0x00000029ff072299 */ /* 0x000fe4000801160a */
[----:B------:R-:W-:Y:S02]  /*5650*/  UIMAD UR4, UR42, UR4, URZ ;  /* 0x000000042a0472a4 */ /* 0x000fe4000f8e02ff */
        /* <DEDUP_REMOVED lines=8> */
[----:B------:R-:W-:Y:S02]  /*56e0*/  USEL UR11, UR6, UR4, !UP2 ;  /* 0x00000004060b7287 */ /* 0x000fe4000d000000 */
[----:B------:R-:W-:Y:S02]  /*56f0*/  UIADD3 UR8, UPT, UPT, -UR5, URZ, URZ ;  /* 0x000000ff05087290 */ /* 0x000fe4000fffe1ff */
[----:B------:R-:W-:Y:S01]  /*5700*/  UIADD3 UR10, UPT, UPT, -UR11, URZ, URZ ;  /* 0x000000ff0b0a7290 */ /* 0x000fe2000fffe1ff */
[----:B------:R-:W-:Y:S01]  /*5710*/  @!UP0 UMOV UR4, UR9 ;  /* 0x0000000900048c82 */ /* 0x000fe20008000000 */
[----:B------:R-:W-:Y:S02]  /*5720*/  UIADD3 UR9, UPT, UPT, -UR6, URZ, URZ ;  /* 0x000000ff06097290 */ /* 0x000fe4000fffe1ff */
[----:B------:R-:W-:Y:S02]  /*5730*/  @!UP0 USHF.R.U32.HI UR4, URZ, UR41, UR4 ;  /* 0x00000029ff048299 */ /* 0x000fe40008011604 */
[----:B------:R-:W-:Y:S02]  /*5740*/  UIMAD UR10, UR42, UR10, UR6 ;  /* 0x0000000a2a0a72a4 */ /* 0x000fe4000f8e0206 */
[----:B------:R-:W-:Y:S04]  /*5750*/  @!UP0 USEL UR4, UR5, UR4, !UP2 ;  /* 0x0000000405048287 */ /* 0x000fe8000d000000 */
[----:B------:R-:W-:Y:S02]  /*5760*/  @!UP0 UIMAD UR10, UR7, UR10, UR4 ;  /* 0x0000000a070a82a4 */ /* 0x000fe4000f8e0204 */
[----:B------:R-:W-:Y:S02]  /*5770*/  @!UP0 UIADD3 UR11, UPT, UPT, UR11, -UR4, URZ ;  /* 0x800000040b0b8290 */ /* 0x000fe4000fffe0ff */
[----:B------:R-:W-:Y:S02]  /*5780*/  UIMAD UR7, UR43, UR8, UR38 ;  /* 0x000000082b0772a4 */ /* 0x000fe4000f8e0226 */
[----:B------:R-:W-:Y:S02]  /*5790*/  @!UP0 UIMAD UR6, UR11, UR42, UR5 ;  /* 0x0000002a0b0682a4 */ /* 0x000fe4000f8e0205 */
[----:B------:R-:W-:Y:S01]  /*57a0*/  UIMAD UR4, UR54, UR9, UR37 ;  /* 0x00000009360472a4 */ /* 0x000fe2000f8e0225 */
[----:B------:R-:W-:Y:S02]  /*57b0*/  @!UP0 UMOV UR5, UR10 ;  /* 0x0000000a00058c82 */ /* 0x000fe40008000000 */
[----:B------:R-:W-:Y:S02]  /*57c0*/  UIMAD UR38, UR5, UR43, UR7 ;  /* 0x0000002b052672a4 */ /* 0x000fe4000f8e0207 */
[----:B------:R-:W-:Y:S11]  /*57d0*/  UIMAD UR37, UR6, UR54, UR4 ;  /* 0x00000036062572a4 */ /* 0x000ff6000f8e0204 */
[----:B------:R-:W-:Y:S01]  /*57e0*/  @!UPT UIADD3 URZ, UPT, UPT, URZ, URZ, URZ ;  /* 0x000000fffffff290 */ /* 0x000fe2000fffe0ff */
.L_x_91:
[----:B------:R-:W-:Y:S01]  /*57f0*/  UISETP.NE.AND UP0, UPT, UR39, 0x1, UPT ;  /* 0x000000012700788c */ /* 0x000fe2000bf05270 */
[----:B------:R-:W-:Y:S01]  /*5800*/  LOP3.LUT P0, RZ, R86, 0x3f0, RZ, 0xc0, !PT ;  /* 0x000003f056ff7812 */ /* 0x000fe2000780c0ff */
[----:B------:R-:W-:Y:S01]  /*5810*/  USHF.L.U32 UR50, UR16, 0x6, URZ ;  /* 0x0000000610327899 */ /* 0x000fe200080006ff */
[----:B------:R-:W-:Y:S01]  /*5820*/  BSSY.RECONVERGENT B6, `(.L_x_92) ;  /* 0x0000034000067945 */ /* 0x000fe20003800200 */
[----:B------:R-:W-:Y:S01]  /*5830*/  USHF.L.U32 UR49, UR20, 0x8, URZ ;  /* 0x0000000814317899 */ /* 0x000fe200080006ff */
[----:B------:R-:W-:Y:S06]  /*5840*/  IADD3 R88, PT, PT, R88, 0x1, RZ ;  /* 0x0000000158587810 */ /* 0x000fec0007ffe0ff */
[----:B------:R-:W2:Y:S01]  /*5850*/  @!UP0 LDCU.128 UR12, c[0x0][0xb10] ;  /* 0x00016200ff0c87ac */ /* 0x000ea20008000c00 */
[----:B------:R-:W3:Y:S01]  /*5860*/  @!UP0 LDCU UR5, c[0x0][0xb0c] ;  /* 0x00016180ff0587ac */ /* 0x000ee20008000800 */
[----:B------:R-:W4:Y:S01]  /*5870*/  @!UP0 LDCU UR10, c[0x0][0xb20] ;  /* 0x00016400ff0a87ac */ /* 0x000f220008000800 */
[----:B--2---:R-:W-:Y:S02]  /*5880*/  UIMAD.WIDE.U32 UR8, UR38, UR12, URZ ;  /* 0x0000000c260872a5 */ /* 0x004fe4000f8e00ff */
[----:B------:R-:W-:Y:S02]  /*5890*/  UIMAD.WIDE.U32 UR6, UR37, UR15, URZ ;  /* 0x0000000f250672a5 */ /* 0x000fe4000f8e00ff */
[----:B------:R-:W-:Y:S03]  /*58a0*/  @!UP0 UISETP.NE.AND UP1, UPT, UR14, 0x1, UPT ;  /* 0x000000010e00888c */ /* 0x000fe6000bf25270 */
[----:B------:R-:W-:Y:S01]  /*58b0*/  @!UP0 UMOV UR4, UR9 ;  /* 0x0000000900048c82 */ /* 0x000fe20008000000 */
[----:B---3--:R-:W-:Y:S02]  /*58c0*/  @!UP0 UISETP.NE.AND UP2, UPT, UR5, 0x1, UPT ;  /* 0x000000010500888c */ /* 0x008fe4000bf45270 */
[----:B------:R-:W-:Y:S01]  /*58d0*/  @!UP0 USHF.R.U32.HI UR4, URZ, UR13, UR4 ;  /* 0x0000000dff048299 */ /* 0x000fe20008011604 */
[----:B------:R-:W-:Y:S02]  /*58e0*/  @!UP0 UMOV UR6, UR7 ;  /* 0x0000000700068c82 */ /* 0x000fe40008000000 */
[----:B----4-:R-:W-:Y:S02]  /*58f0*/  @!UP0 USHF.R.U32.HI UR6, URZ, UR10, UR6 ;  /* 0x0000000aff068299 */ /* 0x010fe40008011606 */
[----:B------:R-:W-:Y:S02]  /*5900*/  @!UP0 USEL UR7, UR38, UR4, !UP2 ;  /* 0x0000000426078287 */ /* 0x000fe4000d000000 */
[----:B------:R-:W-:Y:S04]  /*5910*/  @!UP0 USEL UR6, UR37, UR6, !UP1 ;  /* 0x0000000625068287 */ /* 0x000fe8000c800000 */
[----:B------:R-:W-:Y:S02]  /*5920*/  @!UP0 UIADD3 UR4, UPT, UPT, -UR7, UR6, URZ ;  /* 0x0000000607048290 */ /* 0x000fe4000fffe1ff */
[----:B------:R-:W-:Y:S02]  /*5930*/  @!UP0 UIADD3 UR6, UPT, UPT, UR7, -UR6, URZ ;  /* 0x8000000607068290 */ /* 0x000fe4000fffe0ff */
[----:B------:R-:W-:Y:S02]  /*5940*/  @!UP0 UIMAD UR38, UR4, UR5, UR38 ;  /* 0x00000005042682a4 */ /* 0x000fe4000f8e0226 */
[----:B------:R-:W-:Y:S01]  /*5950*/  @!UP0 UIMAD UR37, UR6, UR14, UR37 ;  /* 0x0000000e062582a4 */ /* 0x000fe2000f8e0225 */
[----:B------:R-:W-:Y:S11]  /*5960*/  @!P0 BRA `(.L_x_93) ;  /* 0x00000000007c8947 */ /* 0x000ff60003800000 */
[----:B------:R-:W2:Y:S01]  /*5970*/  LDCU.64 UR8, c[0x4][0x80] ;  /* 0x01001000ff0877ac */ /* 0x000ea20008000a00 */
[----:B------:R-:W-:Y:S01]  /*5980*/  MOV R2, 0x0 ;  /* 0x0000000000027802 */ /* 0x000fe20000000f00 */
[----:B------:R-:W-:Y:S02]  /*5990*/  HFMA2 R12, -RZ, RZ, 0, 5.9604644775390625e-08 ;  /* 0x00000001ff0c7431 */ /* 0x000fe400000001ff */
[----:B------:R-:W-:Y:S01]  /*59a0*/  IMAD.MOV.U32 R8, RZ, RZ, 0x70 ;  /* 0x00000070ff087424 */ /* 0x000fe200078e00ff */
[----:B------:R3:W4:Y:S01]  /*59b0*/  LDC.64 R14, c[0x4][R2] ;  /* 0x01000000020e7b82 */ /* 0x0007220000000a00 */
[----:B------:R-:W1:Y:S01]  /*59c0*/  LDCU.64 UR6, c[0x4][0x88] ;  /* 0x01001100ff0677ac */ /* 0x000e620008000a00 */
[----:B------:R-:W-:Y:S01]  /*59d0*/  IMAD.MOV.U32 R13, RZ, RZ, RZ ;  /* 0x000000ffff0d7224 */ /* 0x000fe200078e00ff */
[----:B------:R-:W1:Y:S01]  /*59e0*/  LDCU.64 UR4, c[0x4][0x8] ;  /* 0x01000100ff0477ac */ /* 0x000e620008000a00 */
[----:B--2---:R-:W-:Y:S01]  /*59f0*/  MOV R5, UR9 ;  /* 0x0000000900057c02 */ /* 0x004fe20008000f00 */
[----:B------:R-:W-:Y:S01]  /*5a00*/  IMAD.U32 R4, RZ, RZ, UR8 ;  /* 0x00000008ff047e24 */ /* 0x000fe2000f8e00ff */
[----:B-1----:R-:W-:Y:S01]  /*5a10*/  MOV R7, UR7 ;  /* 0x0000000700077c02 */ /* 0x002fe20008000f00 */
[----:B------:R-:W-:Y:S01]  /*5a20*/  IMAD.U32 R6, RZ, RZ, UR6 ;  /* 0x00000006ff067e24 */ /* 0x000fe2000f8e00ff */
[----:B------:R-:W-:Y:S01]  /*5a30*/  MOV R11, UR5 ;  /* 0x00000005000b7c02 */ /* 0x000fe20008000f00 */
[----:B------:R-:W-:Y:S02]  /*5a40*/  IMAD.U32 R10, RZ, RZ, UR4 ;  /* 0x00000004ff0a7e24 */ /* 0x000fe4000f8e00ff */
[----:B------:R-:W-:Y:S07]  /*5a50*/  LEPC R20, `(.L_x_94) ;  /* 0x000000001014794e */ /* 0x000fee0000000000 */
[----:B---345:R-:W-:Y:S05]  /*5a60*/  CALL.ABS.NOINC R14 ;  /* 0x000000000e007343 */ /* 0x038fea0003c00000 */
.L_x_94:
[----:B------:R-:W1:Y:S01]  /*5a70*/  LDCU.64 UR8, c[0x4][0x80] ;  /* 0x01001000ff0877ac */ /* 0x000e620008000a00 */
[----:B------:R-:W2:Y:S01]  /*5a80*/  LDC.64 R2, c[0x4][R2] ;  /* 0x0100000002027b82 */ /* 0x000ea20000000a00 */
[----:B------:R-:W-:Y:S02]  /*5a90*/  HFMA2 R12, -RZ, RZ, 0, 5.9604644775390625e-08 ;  /* 0x00000001ff0c7431 */ /* 0x000fe400000001ff */
[----:B------:R-:W-:Y:S02]  /*5aa0*/  IMAD.MOV.U32 R8, RZ, RZ, 0x70 ;  /* 0x00000070ff087424 */ /* 0x000fe400078e00ff */
[----:B------:R-:W-:Y:S01]  /*5ab0*/  IMAD.MOV.U32 R13, RZ, RZ, RZ ;  /* 0x000000ffff0d7224 */ /* 0x000fe200078e00ff */
[----:B------:R-:W3:Y:S01]  /*5ac0*/  LDCU.64 UR6, c[0x4][0x88] ;  /* 0x01001100ff0677ac */ /* 0x000ee20008000a00 */
[----:B------:R-:W4:Y:S01]  /*5ad0*/  LDCU.64 UR4, c[0x4][0x8] ;  /* 0x01000100ff0477ac */ /* 0x000f220008000a00 */
[----:B-1----:R-:W-:Y:S02]  /*5ae0*/  MOV R4, UR8 ;  /* 0x0000000800047c02 */ /* 0x002fe40008000f00 */
[----:B------:R-:W-:Y:S02]  /*5af0*/  MOV R5, UR9 ;  /* 0x0000000900057c02 */ /* 0x000fe40008000f00 */
[----:B---3--:R-:W-:Y:S01]  /*5b00*/  MOV R7, UR7 ;  /* 0x0000000700077c02 */ /* 0x008fe20008000f00 */
[----:B------:R-:W-:Y:S01]  /*5b10*/  IMAD.U32 R6, RZ, RZ, UR6 ;  /* 0x00000006ff067e24 */ /* 0x000fe2000f8e00ff */
[----:B----4-:R-:W-:Y:S01]  /*5b20*/  MOV R11, UR5 ;  /* 0x00000005000b7c02 */ /* 0x010fe20008000f00 */
[----:B------:R-:W-:Y:S02]  /*5b30*/  IMAD.U32 R10, RZ, RZ, UR4 ;  /* 0x00000004ff0a7e24 */ /* 0x000fe4000f8e00ff */
[----:B------:R-:W-:Y:S07]  /*5b40*/  LEPC R20, `(.L_x_93) ;  /* 0x000000001014794e */ /* 0x000fee0000000000 */
[----:B--2---:R-:W-:Y:S05]  /*5b50*/  CALL.ABS.NOINC R2 ;  /* 0x0000000002007343 */ /* 0x004fea0003c00000 */
.L_x_93:
[----:B------:R-:W-:Y:S05]  /*5b60*/  BSYNC.RECONVERGENT B6 ;  /* 0x0000000000067941 */ /* 0x000fea0003800200 */
.L_x_92:
[----:B------:R-:W-:Y:S01]  /*5b70*/  R2UR UR4, R85 ;  /* 0x00000000550472ca */ /* 0x000fe200000e0000 */
[----:B------:R-:W-:Y:S01]  /*5b80*/  UISETP.NE.U32.AND UP0, UPT, UR62, URZ, UPT ;  /* 0x000000ff3e00728c */ /* 0x000fe2000bf05070 */
[----:B------:R-:W-:Y:S02]  /*5b90*/  ISETP.NE.U32.AND P4, PT, R78, RZ, PT ;  /* 0x000000ff4e00720c */ /* 0x000fe40003f85070 */
[----:B------:R-:W-:Y:S01]  /*5ba0*/  ISETP.NE.U32.AND P2, PT, RZ, UR56, PT ;  /* 0x00000038ff007c0c */ /* 0x000fe2000bf45070 */
[----:B------:R-:W-:Y:S01]  /*5bb0*/  UISETP.NE.AND.EX UP1, UPT, UR63, URZ, UPT, UP0 ;  /* 0x000000ff3f00728c */ /* 0x000fe2000bf25300 */
[----:B------:R-:W-:Y:S01]  /*5bc0*/  ISETP.NE.AND.EX P4, PT, R79, RZ, PT, P4 ;  /* 0x000000ff4f00720c */ /* 0x000fe20003f85340 */
[----:B------:R-:W-:Y:S01]  /*5bd0*/  UPLOP3.LUT UP0, UPT, UPT, UPT, UPT, 0x40, 0x4 ;  /* 0x000000000004789c */ /* 0x000fe20003f0e870 */
[----:B------:R-:W-:Y:S05]  /*5be0*/  ISETP.NE.AND.EX P2, PT, RZ, UR57, PT, P2 ;  /* 0x00000039ff007c0c */ /* 0x000fea000bf45320 */
[----:B------:R-:W-:Y:S06]  /*5bf0*/  UISETP.NE.AND UP2, UPT, UR4, URZ, UPT ;  /* 0x000000ff0400728c */ /* 0x000fec000bf45270 */
[----:B------:R-:W-:Y:S05]  /*5c00*/  PLOP3.LUT P1, PT, PT, PT, UP2, 0x80, 0x8 ;  /* 0x000000000008781c */ /* 0x000fea0003f2f028 */
[----:B------:R-:W-:Y:S06]  /*5c10*/  @UP2 UPLOP3.LUT UP0, UPT, UPT, UPT, UP1, 0x80, 0x8 ;  /* 0x000000000008289c */ /* 0x000fec0003f0f010 */
[----:B------:R-:W-:Y:S01]  /*5c20*/  PLOP3.LUT P0, PT, PT, PT, UP0, 0x80, 0x8 ;  /* 0x000000000008781c */ /* 0x000fe20003f0f008 */
[----:B------:R-:W-:Y:S01]  /*5c30*/  @!UPT UIADD3 URZ, UPT, UPT, URZ, URZ, URZ ;  /* 0x000000fffffff290 */ /* 0x000fe2000fffe0ff */
[----:B------:R-:W-:Y:S11]  /*5c40*/  BRA.U !UP1, `(.L_x_95) ;  /* 0x00000001093c7547 */ /* 0x000ff6000b800000 */
[----:B------:R-:W-:Y:S01]  /*5c50*/  UISETP.NE.U32.AND UP0, UPT, UR56, URZ, UPT ;  /* 0x000000ff3800728c */ /* 0x000fe2000bf05070 */
[----:B-1----:R-:W-:Y:S01]  /*5c60*/  HFMA2 R0, -RZ, RZ, 0, 5.9604644775390625e-08 ;  /* 0x00000001ff007431 */ /* 0x002fe200000001ff */
[----:B------:R-:W1:Y:S01]  /*5c70*/  LDCU.64 UR8, c[0x0][0x358] ;  /* 0x00006b00ff0877ac */ /* 0x000e620008000a00 */
[----:B------:R-:W-:Y:S01]  /*5c80*/  IMAD.MOV.U32 R81, RZ, RZ, 0x1 ;  /* 0x00000001ff517424 */ /* 0x000fe200078e00ff */
[----:B------:R-:W-:Y:S06]  /*5c90*/  UISETP.NE.AND.EX UP0, UPT, UR57, URZ, UPT, UP0 ;  /* 0x000000ff3900728c */ /* 0x000fec000bf05300 */
[----:B------:R-:W-:Y:S05]  /*5ca0*/  PLOP3.LUT P3, PT, PT, PT, UP0, 0x80, 0x8 ;  /* 0x000000000008781c */ /* 0x000fea0003f6f008 */
[----:B------:R-:W2:Y:S01]  /*5cb0*/  @UP0 LDCU.64 UR4, c[0x0][0x888] ;  /* 0x00011100ff0407ac */ /* 0x000ea20008000a00 */
[----:B------:R-:W-:Y:S07]  /*5cc0*/  @UP0 UIMAD UR6, UR36, UR62, URZ ;  /* 0x0000003e240602a4 */ /* 0x000fee000f8e02ff */
[----:B------:R-:W-:Y:S01]  /*5cd0*/  @!P3 PRMT R81, R0, 0x7610, R81 ;  /* 0x000076100051b816 */ /* 0x000fe20000000051 */
[----:B--2---:R-:W-:Y:S06]  /*5ce0*/  @UP0 UIMAD.WIDE UR4, UR6, 0x4, UR4 ;  /* 0x00000004060408a5 */ /* 0x004fec000f8e0204 */
[----:B------:R-:W-:Y:S01]  /*5cf0*/  IMAD.U32 R2, RZ, RZ, UR4 ;  /* 0x00000004ff027e24 */ /* 0x000fe2000f8e00ff */
[----:B------:R-:W-:Y:S04]  /*5d00*/  MOV R3, UR5 ;  /* 0x0000000500037c02 */ /* 0x000fe80008000f00 */
[----:B------:R-:W2:Y:S01]  /*5d10*/  @!UP0 LDCU UR4, c[0x0][0x880] ;  /* 0x00011000ff0487ac */ /* 0x000ea20008000800 */
[----:B-1---5:R3:W5:Y:S02]  /*5d20*/  @P3 LDG.E R41, desc[UR8][R2.64] ;  /* 0x0000000802293981 */ /* 0x022764000c1e1900 */
[----:B--23--:R-:W-:Y:S02]  /*5d30*/  @!P3 IMAD.U32 R41, RZ, RZ, UR4 ;  /* 0x00000004ff29be24 */ /* 0x00cfe4000f8e00ff */
.L_x_95:
[----:B------:R-:W-:Y:S05]  /*5d40*/  @!P4 BRA `(.L_x_96) ;  /* 0x000000000024c947 */ /* 0x000fea0003800000 */
[----:B------:R-:W-:Y:S01]  /*5d50*/  ISETP.NE.U32.AND P3, PT, R76, RZ, PT ;  /* 0x000000ff4c00720c */ /* 0x000fe20003f65070 */
[----:B------:R-:W2:Y:S03]  /*5d60*/  LDCU.64 UR4, c[0x0][0x358] ;  /* 0x00006b00ff0477ac */ /* 0x000ea60008000a00 */
[----:B------:R-:W-:Y:S11]  /*5d70*/  ISETP.NE.AND.EX P3, PT, R77, RZ, PT, P3 ;  /* 0x000000ff4d00720c */ /* 0x000ff60003f65330 */
[----:B------:R-:W-:Y:S02]  /*5d80*/  @!UPT UIADD3 URZ, UPT, UPT, URZ, URZ, URZ ;  /* 0x000000fffffff290 */ /* 0x000fe4000fffe0ff */
[----:B------:R-:W3:Y:S01]  /*5d90*/  @P3 LDC.64 R2, c[0x0][0x8a8] ;  /* 0x00022a00ff023b82 */ /* 0x000ee20000000a00 */
[----:B-1----:R-:W-:Y:S04]  /*5da0*/  @P3 IMAD R0, R78, UR36, RZ ;  /* 0x000000244e003c24 */ /* 0x002fe8000f8e02ff */
[----:B---3--:R-:W-:Y:S05]  /*5db0*/  @P3 IMAD.WIDE R2, R0, 0x4, R2 ;  /* 0x0000000400023825 */ /* 0x008fea00078e0202 */
[----:B--2--5:R2:W5:Y:S02]  /*5dc0*/  @P3 LDG.E R38, desc[UR4][R2.64] ;  /* 0x0000000402263981 */ /* 0x024564000c1e1900 */
[----:B--2---:R-:W3:Y:S02]  /*5dd0*/  @!P3 LDC R38, c[0x0][0x8a0] ;  /* 0x00022800ff26bb82 */ /* 0x004ee40000000800 */
.L_x_96:
[----:B-----5:R-:W-:Y:S01]  /*5de0*/  FSETP.NEU.AND P3, PT, R41, RZ, PT ;  /* 0x000000ff2900720b */ /* 0x020fe20003f6d000 */
[----:B------:R-:W-:Y:S01]  /*5df0*/  IMAD.SHL.U32 R47, R80, 0x2, RZ ;  /* 0x00000002502f7824 */ /* 0x000fe200078e00ff */
[----:B------:R-:W-:Y:S01]  /*5e00*/  SEL R5, RZ, 0xffffffff, P2 ;  /* 0xffffffffff057807 */ /* 0x000fe20001000000 */
[----:B------:R-:W-:Y:S01]  /*5e10*/  BSSY B1, `(.L_x_97) ;  /* 0x0000044000017945 */ /* 0x000fe20003800000 */
[----:B------:R-:W-:Y:S01]  /*5e20*/  @P1 LOP3.LUT P2, RZ, R81, 0xff, RZ, 0xc0, !PT ;  /* 0x000000ff51ff1812 */ /* 0x000fe2000784c0ff */
[----:B------:R-:W-:Y:S01]  /*5e30*/  VIADD R97, R47, UR44 ;  /* 0x0000002c2f617c36 */ /* 0x000fe20008000000 */
[----:B------:R-:W-:Y:S01]  /*5e40*/  @P1 SEL R2, RZ, 0xffffffff, P3 ;  /* 0xffffffffff021807 */ /* 0x000fe20001800000 */
[----:B------:R-:W-:Y:S01]  /*5e50*/  IMAD.MOV.U32 R60, RZ, RZ, 0x1 ;  /* 0x00000001ff3c7424 */ /* 0x000fe200078e00ff */
[----:B------:R-:W-:Y:S01]  /*5e60*/  LOP3.LUT R91, R91, 0x1, RZ, 0x3c, !PT ;  /* 0x000000015b5b7812 */ /* 0x000fe200078e3cff */
[----:B------:R-:W-:Y:S01]  /*5e70*/  IMAD.MOV.U32 R46, RZ, RZ, RZ ;  /* 0x000000ffff2e7224 */ /* 0x000fe200078e00ff */
[----:B------:R-:W-:Y:S02]  /*5e80*/  @P0 SEL R2, R5, R2, !P2 ;  /* 0x0000000205020207 */ /* 0x000fe40005000000 */
[----:B------:R-:W-:Y:S02]  /*5e90*/  CS2R R74, SRZ ;  /* 0x00000000004a7805 */ /* 0x000fe4000001ff00 */
[----:B------:R-:W-:Y:S02]  /*5ea0*/  LEA R98, R36, UR44, 0x3 ;  /* 0x0000002c24627c11 */ /* 0x000fe4000f8e18ff */
[----:B------:R-:W-:Y:S02]  /*5eb0*/  CS2R R72, SRZ ;  /* 0x0000000000487805 */ /* 0x000fe4000001ff00 */
[----:B------:R-:W-:Y:S02]  /*5ec0*/  @P1 LOP3.LUT R2, R2, 0x1, RZ, 0xc0, !PT ;  /* 0x0000000102021812 */ /* 0x000fe400078ec0ff */
[----:B------:R-:W-:Y:S02]  /*5ed0*/  CS2R R66, SRZ ;  /* 0x0000000000427805 */ /* 0x000fe4000001ff00 */
[----:B------:R-:W-:Y:S02]  /*5ee0*/  SHF.L.U32 R3, R90, 0x1f, RZ ;  /* 0x0000001f5a037819 */ /* 0x000fe400000006ff */
[----:B------:R-:W-:Y:S02]  /*5ef0*/  CS2R R64, SRZ ;  /* 0x0000000000407805 */ /* 0x000fe4000001ff00 */
[----:B------:R-:W-:Y:S02]  /*5f00*/  ISETP.NE.U32.OR P6, PT, R2, 0x1, !P1 ;  /* 0x000000010200780c */ /* 0x000fe40004fc5470 */
[----:B------:R-:W-:Y:S02]  /*5f10*/  CS2R R58, SRZ ;  /* 0x00000000003a7805 */ /* 0x000fe4000001ff00 */
[----:B------:R-:W-:Y:S02]  /*5f20*/  PLOP3.LUT P2, PT, PT, PT, UP1, 0x80, 0x8 ;  /* 0x000000000008781c */ /* 0x000fe40003f4f018 */
[----:B------:R-:W-:Y:S02]  /*5f30*/  CS2R R56, SRZ ;  /* 0x0000000000387805 */ /* 0x000fe4000001ff00 */
[----:B------:R-:W-:Y:S02]  /*5f40*/  LEA.HI R39, R36, R36, RZ, 0x1 ;  /* 0x0000002424277211 */ /* 0x000fe400078f08ff */
[----:B------:R-:W-:Y:S02]  /*5f50*/  CS2R R50, SRZ ;  /* 0x0000000000327805 */ /* 0x000fe4000001ff00 */
[----:B------:R-:W-:Y:S02]  /*5f60*/  LOP3.LUT P4, R87, R81, 0xff, RZ, 0xc0, !PT ;  /* 0x000000ff51577812 */ /* 0x000fe4000788c0ff */
[----:B------:R-:W-:Y:S02]  /*5f70*/  CS2R R48, SRZ ;  /* 0x0000000000307805 */ /* 0x000fe4000001ff00 */
[----:B------:R-:W-:Y:S01]  /*5f80*/  SEL R2, RZ, 0xffffffff, P3 ;  /* 0xffffffffff027807 */ /* 0x000fe20001800000 */
[C---:B-1----:R-:W-:Y:S01]  /*5f90*/  IMAD.SHL.U32 R0, R39.reuse, 0x80, RZ ;  /* 0x0000008027007824 */ /* 0x042fe200078e00ff */
[----:B------:R-:W-:Y:S01]  /*5fa0*/  LOP3.LUT R39, R39, 0xffe, RZ, 0xc0, !PT ;  /* 0x00000ffe27277812 */ /* 0x000fe200078ec0ff */
[----:B------:R-:W-:Y:S01]  /*5fb0*/  VIADD R99, R97, 0x400 ;  /* 0x0000040061637836 */ /* 0x000fe20000000000 */
[----:B------:R-:W-:Y:S01]  /*5fc0*/  P2R R95, PR, RZ, 0x40 ;  /* 0x00000040ff5f7803 */ /* 0x000fe20000000000 */
[----:B------:R-:W-:Y:S01]  /*5fd0*/  IMAD.IADD R96, R92, 0x1, R97 ;  /* 0x000000015c607824 */ /* 0x000fe200078e0261 */
[----:B------:R-:W-:Y:S01]  /*5fe0*/  @P6 SHF.L.U32 R4, R91, 0x1f, RZ ;  /* 0x0000001f5b046819 */ /* 0x000fe200000006ff */
[----:B------:R-:W-:Y:S01]  /*5ff0*/  IMAD.IADD R39, R36, 0x1, -R39 ;  /* 0x0000000124277824 */ /* 0x000fe200078e0a27 */
[----:B------:R-:W-:Y:S02]  /*6000*/  @P2 SEL R2, R5, R2, !P4 ;  /* 0x0000000205022207 */ /* 0x000fe40006000000 */
[----:B------:R-:W1:Y:S01]  /*6010*/  @P6 SYNCS.PHASECHK.TRANS64.TRYWAIT P1, [UR44+0x40], R4 ;  /* 0x00004004ff0065a7 */ /* 0x000e62000802112c */
[----:B------:R-:W-:Y:S02]  /*6020*/  LOP3.LUT R0, R0, 0xffffff00, RZ, 0xc0, !PT ;  /* 0xffffff0000007812 */ /* 0x000fe400078ec0ff */
[----:B------:R-:W-:Y:S03]  /*6030*/  LOP3.LUT R2, R2, 0x1, RZ, 0xc0, !PT ;  /* 0x0000000102027812 */ /* 0x000fe600078ec0ff */
[----:B------:R-:W-:Y:S01]  /*6040*/  IMAD.IADD R0, R37, 0x1, R0 ;  /* 0x0000000125007824 */ /* 0x000fe200078e0200 */
[----:B------:R-:W-:Y:S03]  /*6050*/  ISETP.NE.U32.AND P5, PT, R2, 0x1, PT ;  /* 0x000000010200780c */ /* 0x000fe60003fa5070 */
[----:B------:R-:W-:Y:S01]  /*6060*/  IMAD R39, R39, 0x100000, R0 ;  /* 0x0010000027277824 */ /* 0x000fe200078e0200 */
[----:B------:R-:W-:Y:S01]  /*6070*/  P2R R61, PR, RZ, 0x20 ;  /* 0x00000020ff3d7803 */ /* 0x000fe20000000000 */
[----:B------:R2:W4:Y:S01]  /*6080*/  SYNCS.PHASECHK.TRANS64.TRYWAIT P0, [R98+URZ+0xb0], R3 ;  /* 0x0000b003620075a7 */ /* 0x00052200080011ff */
[----:B-1----:R-:W-:Y:S01]  /*6090*/  @P6 SEL R60, RZ, 0x1, !P1 ;  /* 0x00000001ff3c6807 */ /* 0x002fe20004800000 */
[----:B--2---:R-:W-:Y:S06]  /*60a0*/  @!P6 BRA `(.L_x_98) ;  /* 0x000000000068e947 */ /* 0x004fec0003800000 */
[C---:B------:R-:W-:Y:S01]  /*60b0*/  @P5 IMAD R5, R93.reuse, 0x2, R99 ;  /* 0x000000025d055824 */ /* 0x040fe200078e0263 */
[----:B------:R-:W-:Y:S01]  /*60c0*/  ISETP.NE.AND P1, PT, R60, RZ, PT ;  /* 0x000000ff3c00720c */ /* 0x000fe20003f25270 */
[----:B------:R-:W-:Y:S01]  /*60d0*/  @P5 IMAD R2, R93, 0x2, R97 ;  /* 0x000000025d025824 */ /* 0x000fe200078e0261 */
[----:B------:R-:W-:Y:S01]  /*60e0*/  BSSY B0, `(.L_x_99) ;  /* 0x000000e000007945 */ /* 0x000fe20003800000 */
[----:B------:R-:W-:Y:S01]  /*60f0*/  IMAD.MOV.U32 R74, RZ, RZ, RZ ;  /* 0x000000ffff4a7224 */ /* 0x000fe200078e00ff */
[----:B------:R-:W-:Y:S01]  /*6100*/  CS2R R66, SRZ ;  /* 0x0000000000427805 */ /* 0x000fe2000001ff00 */
[----:B------:R-:W-:Y:S01]  /*6110*/  @P5 IMAD.IADD R4, R92, 0x1, R5 ;  /* 0x000000015c045824 */ /* 0x000fe200078e0205 */
[----:B------:R-:W-:Y:S02]  /*6120*/  CS2R R64, SRZ ;  /* 0x0000000000407805 */ /* 0x000fe4000001ff00 */
[----:B------:R-:W-:Y:S02]  /*6130*/  CS2R R72, SRZ ;  /* 0x0000000000487805 */ /* 0x000fe4000001ff00 */
[----:B------:R-:W-:Y:S02]  /*6140*/  CS2R R50, SRZ ;  /* 0x0000000000327805 */ /* 0x000fe4000001ff00 */
[----:B------:R-:W-:Y:S02]  /*6150*/  CS2R R48, SRZ ;  /* 0x0000000000307805 */ /* 0x000fe4000001ff00 */
[----:B------:R-:W-:Y:S02]  /*6160*/  CS2R R58, SRZ ;  /* 0x00000000003a7805 */ /* 0x000fe4000001ff00 */
[----:B------:R-:W-:Y:S01]  /*6170*/  CS2R R56, SRZ ;  /* 0x0000000000387805 */ /* 0x000fe2000001ff00 */
[----:B------:R-:W-:Y:S06]  /*6180*/  @P1 BRA `(.L_x_100) ;  /* 0x00000000000c1947 */ /* 0x000fec0003800000 */
[----:B------:R-:W-:Y:S04]  /*6190*/  SHF.L.U32 R5, R91, 0x1f, RZ ;  /* 0x0000001f5b057819 */ /* 0x000fe800000006ff */
[----:B------:R-:W1:Y:S02]  /*61a0*/  SYNCS.PHASECHK.TRANS64.TRYWAIT P1, [UR44+0x40], R5 ;  /* 0x00004005ff0075a7 */ /* 0x000e64000802112c */
[----:B-1----:R-:W-:Y:S05]  /*61b0*/  @!P1 BRA `(.L_x_101) ;  /* 0x0000003c00989947 */ /* 0x002fea0003800000 */
.L_x_100:
[----:B------:R-:W-:Y:S05]  /*61c0*/  BSYNC B0 ;  /* 0x0000000000007941 */ /* 0x000fea0003800000 */
.L_x_99:
[----:B------:R-:W-:Y:S01]  /*61d0*/  ISETP.NE.AND P1, PT, R61, RZ, PT ;  /* 0x000000ff3d00720c */ /* 0x000fe20003f25270 */
[----:B------:R-:W-:Y:S11]  /*61e0*/  HFMA2 R46, -RZ, RZ, 0, 5.9604644775390625e-08 ;  /* 0x00000001ff2e7431 */ /* 0x000ff600000001ff */
[----:B------:R-:W-:Y:S01]  /*61f0*/  @!UPT UIADD3 URZ, UPT, UPT, URZ, URZ, URZ ;  /* 0x000000fffffff290 */ /* 0x000fe2000fffe0ff */
[----:B------:R-:W-:Y:S05]  /*6200*/  @P1 WARPSYNC.ALL ;  /* 0x0000000000001948 */ /* 0x000fea0003800000 */
[----:B------:R2:W1:Y:S04]  /*6210*/  @P1 LDSM.16.M88.4 R64, [R2+0x400] ;  /* 0x000400000240183b */ /* 0x0004680000000200 */
[----:B------:R2:W1:Y:S04]  /*6220*/  @P1 LDSM.16.M88.4 R72, [R4] ;  /* 0x000000000448183b */ /* 0x0004680000000200 */
[----:B------:R2:W1:Y:S04]  /*6230*/  @P1 LDSM.16.M88.4 R48, [R47+UR44+0x400] ;  /* 0x0004002c2f30183b */ /* 0x0004680008000200 */
[----:B------:R2:W1:Y:S02]  /*6240*/  @P1 LDSM.16.M88.4 R56, [R96+0x400] ;  /* 0x000400006038183b */ /* 0x0004640000000200 */
.L_x_98:
[----:B------:R-:W-:Y:S05]  /*6250*/  BSYNC B1 ;  /* 0x0000000000017941 */ /* 0x000fea0003800000 */
.L_x_97:
[----:B-1----:R-:W-:Y:S04]  /*6260*/  SHF.R.U32.HI R5, RZ, 0x15, R39 ;  /* 0x00000015ff057819 */ /* 0x002fe80000011627 */
[----:B------:R-:W-:Y:S01]  /*6270*/  LOP3.LUT P1, RZ, R5, 0x3, R82, 0x48, !PT ;  /* 0x0000000305ff7812 */ /* 0x000fe20007824852 */
[----:B------:R-:W-:Y:S01]  /*6280*/  @!UPT UIADD3 URZ, UPT, UPT, URZ, URZ, URZ ;  /* 0x000000fffffff290 */ /* 0x000fe2000fffe0ff */
[----:B----4-:R-:W-:Y:S11]  /*6290*/  @P0 BRA `(.L_x_102) ;  /* 0x0000000000080947 */ /* 0x010ff60003800000 */
[----:B------:R-:W1:Y:S02]  /*62a0*/  SYNCS.PHASECHK.TRANS64.TRYWAIT P0, [R98+URZ+0xb0], R3 ;  /* 0x0000b003620075a7 */ /* 0x000e6400080011ff */
[----:B-1----:R-:W-:Y:S05]  /*62b0*/  @!P0 BRA `(.L_x_103) ;  /* 0x0000003c00708947 */ /* 0x002fea0003800000 */
.L_x_102:
[----:B------:R-:W-:Y:S05]  /*62c0*/  @!P1 BRA `(.L_x_104) ;  /* 0x0000000000409947 */ /* 0x000fea0003800000 */
[----:B------:R-:W4:Y:S01]  /*62d0*/  LDCU.64 UR8, c[0x4][0x70] ;  /* 0x01000e00ff0877ac */ /* 0x000f220008000a00 */
[----:B-1----:R-:W-:Y:S01]  /*62e0*/  MOV R3, 0x0 ;  /* 0x0000000000037802 */ /* 0x002fe20000000f00 */
[----:B------:R-:W-:Y:S02]  /*62f0*/  HFMA2 R12, -RZ, RZ, 0, 5.9604644775390625e-08 ;  /* 0x00000001ff0c7431 */ /* 0x000fe400000001ff */
[----:B------:R-:W-:Y:S02]  /*6300*/  IMAD.MOV.U32 R8, RZ, RZ, 0x192 ;  /* 0x00000192ff087424 */ /* 0x000fe400078e00ff */
[----:B------:R-:W-:Y:S01]  /*6310*/  IMAD.MOV.U32 R13, RZ, RZ, RZ ;  /* 0x000000ffff0d7224 */ /* 0x000fe200078e00ff */
[----:B------:R-:W1:Y:S01]  /*6320*/  LDCU.64 UR6, c[0x4][0x78] ;  /* 0x01000f00ff0677ac */ /* 0x000e620008000a00 */
[----:B--2---:R-:W2:Y:S01]  /*6330*/  LDC.64 R2, c[0x4][R3] ;  /* 0x0100000003027b82 */ /* 0x004ea20000000a00 */
[----:B------:R-:W5:Y:S01]  /*6340*/  LDCU.64 UR4, c[0x4][0x10] ;  /* 0x01000200ff0477ac */ /* 0x000f620008000a00 */
[----:B----4-:R-:W-:Y:S01]  /*6350*/  MOV R5, UR9 ;  /* 0x0000000900057c02 */ /* 0x010fe20008000f00 */
[----:B------:R-:W-:Y:S01]  /*6360*/  IMAD.U32 R4, RZ, RZ, UR8 ;  /* 0x00000008ff047e24 */ /* 0x000fe2000f8e00ff */
[----:B-1----:R-:W-:Y:S01]  /*6370*/  MOV R7, UR7 ;  /* 0x0000000700077c02 */ /* 0x002fe20008000f00 */
[----:B------:R-:W-:Y:S01]  /*6380*/  IMAD.U32 R6, RZ, RZ, UR6 ;  /* 0x00000006ff067e24 */ /* 0x000fe2000f8e00ff */
[----:B-----5:R-:W-:Y:S01]  /*6390*/  MOV R11, UR5 ;  /* 0x00000005000b7c02 */ /* 0x020fe20008000f00 */
[----:B------:R-:W-:Y:S02]  /*63a0*/  IMAD.U32 R10, RZ, RZ, UR4 ;  /* 0x00000004ff0a7e24 */ /* 0x000fe4000f8e00ff */
[----:B------:R-:W-:Y:S07]  /*63b0*/  LEPC R20, `(.L_x_104) ;  /* 0x000000001014794e */ /* 0x000fee0000000000 */
[----:B--23--:R-:W-:Y:S05]  /*63c0*/  CALL.ABS.NOINC R2 ;  /* 0x0000000002007343 */ /* 0x00cfea0003c00000 */
.L_x_104:
[----:B------:R-:W-:Y:S05]  /*63d0*/  WARPSYNC.ALL ;  /* 0x0000000000007948 */ /* 0x000fea0003800000 */
[----:B------:R-:W-:Y:S01]  /*63e0*/  R2UR UR4, R39 ;  /* 0x00000000270472ca */ /* 0x000fe200000e0000 */
[--C-:B------:R-:W-:Y:S01]  /*63f0*/  HADD2.F32 R40, -RZ, R48.reuse.H0_H0 ;  /* 0x20000030ff287230 */ /* 0x100fe20000004100 */
[----:B------:R-:W-:Y:S01]  /*6400*/  SHF.L.U32 R62, R93, 0x1, RZ ;  /* 0x000000015d3e7819 */ /* 0x000fe200000006ff */
[----:B------:R-:W-:Y:S01]  /*6410*/  HADD2.F32 R43, -RZ, R48.H1_H1 ;  /* 0x30000030ff2b7230 */ /* 0x000fe20000004100 */
[----:B------:R-:W-:Y:S01]  /*6420*/  ISETP.NE.AND P0, PT, R94, RZ, PT ;  /* 0x000000ff5e00720c */ /* 0x000fe20003f05270 */
[----:B------:R-:W-:Y:S01]  /*6430*/  HADD2.F32 R42, -RZ, R49.H0_H0 ;  /* 0x20000031ff2a7230 */ /* 0x000fe20000004100 */
[----:B------:R-:W-:Y:S01]  /*6440*/  IADD3 R99, PT, PT, R99, R62, RZ ;  /* 0x0000003e63637210 */ /* 0x000fe20007ffe0ff */
[----:B------:R-:W-:Y:S01]  /*6450*/  HADD2.F32 R45, -RZ, R51.H0_H0 ;  /* 0x20000033ff2d7230 */ /* 0x000fe20000004100 */
[----:B------:R-:W-:Y:S02]  /*6460*/  BSSY.RECONVERGENT B0, `(.L_x_105) ;  /* 0x0000085000007945 */ /* 0x000fe40003800200 */
[----:B------:R-:W-:Y:S03]  /*6470*/  IADD3 R100, PT, PT, R92, R99, RZ ;  /* 0x000000635c647210 */ /* 0x000fe60007ffe0ff */
[----:B--2---:R-:W3:Y:S02]  /*6480*/  LDTM.16dp256bit.x8 R4, tmem[UR4] ;  /* 0x00000004000479ee */ /* 0x004ee400081a0000 */
[C---:B---3--:R-:W-:Y:S01]  /*6490*/  FMUL R0, R38.reuse, R4 ;  /* 0x0000000426007220 */ /* 0x048fe20000400000 */
[C---:B------:R-:W-:Y:S01]  /*64a0*/  FMUL R2, R38.reuse, R5 ;  /* 0x0000000526027220 */ /* 0x040fe20000400000 */
[C---:B-1----:R-:W-:Y:S01]  /*64b0*/  FMUL R3, R38.reuse, R6 ;  /* 0x0000000626037220 */ /* 0x042fe20000400000 */
[C---:B------:R-:W-:Y:S01]  /*64c0*/  FMUL R7, R38.reuse, R7 ;  /* 0x0000000726077220 */ /* 0x040fe20000400000 */
[C---:B------:R-:W-:Y:S01]  /*64d0*/  FFMA R0, R41.reuse, R40, R0 ;  /* 0x0000002829007223 */ /* 0x040fe20000000000 */
[----:B------:R-:W-:Y:S02]  /*64e0*/  HADD2.F32 R40, -RZ, R49.H1_H1 ;  /* 0x30000031ff287230 */ /* 0x000fe40000004100 */
[C---:B------:R-:W-:Y:S01]  /*64f0*/  FFMA R2, R41.reuse, R43, R2 ;  /* 0x0000002b29027223 */ /* 0x040fe20000000002 */
[C---:B------:R-:W-:Y:S01]  /*6500*/  FFMA R3, R41.reuse, R42, R3 ;  /* 0x0000002a29037223 */ /* 0x040fe20000000003 */
[--C-:B------:R-:W-:Y:S02]  /*6510*/  HADD2.F32 R43, -RZ, R50.reuse.H0_H0 ;  /* 0x20000032ff2b7230 */ /* 0x100fe40000004100 */
[----:B------:R-:W-:Y:S01]  /*6520*/  FMUL R4, R38, R8 ;  /* 0x0000000826047220 */ /* 0x000fe20000400000 */
[----:B------:R-:W-:Y:S01]  /*6530*/  HADD2.F32 R42, -RZ, R50.H1_H1 ;  /* 0x30000032ff2a7230 */ /* 0x000fe20000004100 */
[----:B------:R-:W-:Y:S01]  /*6540*/  F2FP.F16.F32.PACK_AB R52, R2, R0 ;  /* 0x000000000234723e */ /* 0x000fe200000000ff */
[C---:B------:R-:W-:Y:S01]  /*6550*/  FFMA R7, R41.reuse, R40, R7 ;  /* 0x0000002829077223 */ /* 0x040fe20000000007 */
[----:B------:R-:W-:Y:S01]  /*6560*/  FFMA R4, R41, R43, R4 ;  /* 0x0000002b29047223 */ /* 0x000fe20000000004 */
[C---:B------:R-:W-:Y:S01]  /*6570*/  FMUL R5, R38.reuse, R9 ;  /* 0x0000000926057220 */ /* 0x040fe20000400000 */
[C---:B------:R-:W-:Y:S01]  /*6580*/  FMUL R6, R38.reuse, R10 ;  /* 0x0000000a26067220 */ /* 0x040fe20000400000 */
[----:B------:R-:W-:Y:S01]  /*6590*/  HADD2.F32 R40, -RZ, R51.H1_H1 ;  /* 0x30000033ff287230 */ /* 0x000fe20000004100 */
[----:B------:R-:W-:Y:S01]  /*65a0*/  F2FP.F16.F32.PACK_AB R53, R7, R3 ;  /* 0x000000030735723e */ /* 0x000fe200000000ff */
[C---:B------:R-:W-:Y:S01]  /*65b0*/  FFMA R5, R41.reuse, R42, R5 ;  /* 0x0000002a29057223 */ /* 0x040fe20000000005 */
[----:B------:R-:W-:Y:S01]  /*65c0*/  FFMA R6, R41, R45, R6 ;  /* 0x0000002d29067223 */ /* 0x000fe20000000006 */
[C---:B------:R-:W-:Y:S01]  /*65d0*/  FMUL R11, R38.reuse, R11 ;  /* 0x0000000b260b7220 */ /* 0x040fe20000400000 */
[--C-:B------:R-:W-:Y:S02]  /*65e0*/  HADD2.F32 R43, -RZ, R56.reuse.H0_H0 ;  /* 0x20000038ff2b7230 */ /* 0x100fe40000004100 */
[C---:B------:R-:W-:Y:S01]  /*65f0*/  FMUL R8, R38.reuse, R12 ;  /* 0x0000000c26087220 */ /* 0x040fe20000400000 */
[----:B------:R-:W-:Y:S01]  /*6600*/  F2FP.F16.F32.PACK_AB R54, R5, R4 ;  /* 0x000000040536723e */ /* 0x000fe200000000ff */
[C---:B------:R-:W-:Y:S01]  /*6610*/  FFMA R11, R41.reuse, R40, R11 ;  /* 0x00000028290b7223 */ /* 0x040fe2000000000b */
[----:B------:R-:W-:Y:S02]  /*6620*/  HADD2.F32 R40, -RZ, R56.H1_H1 ;  /* 0x30000038ff287230 */ /* 0x000fe40000004100 */
[----:B------:R-:W-:Y:S01]  /*6630*/  FFMA R8, R41, R43, R8 ;  /* 0x0000002b29087223 */ /* 0x000fe20000000008 */
[C---:B------:R-:W-:Y:S01]  /*6640*/  FMUL R9, R38.reuse, R13 ;  /* 0x0000000d26097220 */ /* 0x040fe20000400000 */
[--C-:B------:R-:W-:Y:S01]  /*6650*/  HADD2.F32 R45, -RZ, R57.reuse.H0_H0 ;  /* 0x20000039ff2d7230 */ /* 0x100fe20000004100 */
[----:B------:R-:W-:Y:S01]  /*6660*/  F2FP.F16.F32.PACK_AB R55, R11, R6 ;  /* 0x000000060b37723e */ /* 0x000fe200000000ff */
[C---:B------:R-:W-:Y:S01]  /*6670*/  FMUL R10, R38.reuse, R14 ;  /* 0x0000000e260a7220 */ /* 0x040fe20000400000 */
[----:B------:R-:W-:Y:S02]  /*6680*/  HADD2.F32 R42, -RZ, R57.H1_H1 ;  /* 0x30000039ff2a7230 */ /* 0x000fe40000004100 */
[C---:B------:R-:W-:Y:S01]  /*6690*/  FFMA R9, R41.reuse, R40, R9 ;  /* 0x0000002829097223 */ /* 0x040fe20000000009 */
[C---:B------:R-:W-:Y:S01]  /*66a0*/  FMUL R15, R38.reuse, R15 ;  /* 0x0000000f260f7220 */ /* 0x040fe20000400000 */
[----:B------:R1:W-:Y:S01]  /*66b0*/  STSM.16.M88.4 [R97+0x400], R52 ;  /* 0x0004003461007844 */ /* 0x0003e20000000200 */
[----:B------:R-:W-:Y:S01]  /*66c0*/  FFMA R10, R41, R45, R10 ;  /* 0x0000002d290a7223 */ /* 0x000fe2000000000a */
[--C-:B------:R-:W-:Y:S01]  /*66d0*/  HADD2.F32 R40, -RZ, R58.reuse.H0_H0 ;  /* 0x2000003aff287230 */ /* 0x100fe20000004100 */
[----:B------:R-:W-:Y:S01]  /*66e0*/  F2FP.F16.F32.PACK_AB R68, R9, R8 ;  /* 0x000000080944723e */ /* 0x000fe200000000ff */
[----:B------:R-:W-:Y:S01]  /*66f0*/  FFMA R15, R41, R42, R15 ;  /* 0x0000002a290f7223 */ /* 0x000fe2000000000f */
[C---:B------:R-:W-:Y:S01]  /*6700*/  FMUL R12, R38.reuse, R16 ;  /* 0x00000010260c7220 */ /* 0x040fe20000400000 */
[----:B------:R-:W-:Y:S02]  /*6710*/  HADD2.F32 R42, -RZ, R58.H1_H1 ;  /* 0x3000003aff2a7230 */ /* 0x000fe40000004100 */
[C---:B------:R-:W-:Y:S01]  /*6720*/  FMUL R13, R38.reuse, R17 ;  /* 0x00000011260d7220 */ /* 0x040fe20000400000 */
[--C-:B------:R-:W-:Y:S01]  /*6730*/  HADD2.F32 R43, -RZ, R59.reuse.H0_H0 ;  /* 0x2000003bff2b7230 */ /* 0x100fe20000004100 */
[----:B------:R-:W-:Y:S01]  /*6740*/  F2FP.F16.F32.PACK_AB R69, R15, R10 ;  /* 0x0000000a0f45723e */ /* 0x000fe200000000ff */
[C---:B------:R-:W-:Y:S01]  /*6750*/  FFMA R12, R41.reuse, R40, R12 ;  /* 0x00000028290c7223 */ /* 0x040fe2000000000c */
[----:B------:R-:W-:Y:S01]  /*6760*/  FFMA R13, R41, R42, R13 ;  /* 0x0000002a290d7223 */ /* 0x000fe2000000000d */
[C---:B------:R-:W-:Y:S01]  /*6770*/  FMUL R14, R38.reuse, R18 ;  /* 0x00000012260e7220 */ /* 0x040fe20000400000 */
[----:B------:R-:W-:Y:S02]  /*6780*/  HADD2.F32 R40, -RZ, R59.H1_H1 ;  /* 0x3000003bff287230 */ /* 0x000fe40000004100 */
[C---:B------:R-:W-:Y:S01]  /*6790*/  FMUL R19, R38.reuse, R19 ;  /* 0x0000001326137220 */ /* 0x040fe20000400000 */
[C---:B------:R-:W-:Y:S01]  /*67a0*/  FMUL R16, R38.reuse, R20 ;  /* 0x0000001426107220 */ /* 0x040fe20000400000 */
[----:B------:R-:W-:Y:S01]  /*67b0*/  F2FP.F16.F32.PACK_AB R70, R13, R12 ;  /* 0x0000000c0d46723e */ /* 0x000fe200000000ff */
[C---:B------:R-:W-:Y:S01]  /*67c0*/  FFMA R14, R41.reuse, R43, R14 ;  /* 0x0000002b290e7223 */ /* 0x040fe2000000000e */
[--C-:B------:R-:W-:Y:S02]  /*67d0*/  HADD2.F32 R43, -RZ, R64.reuse.H0_H0 ;  /* 0x20000040ff2b7230 */ /* 0x100fe40000004100 */
[C---:B------:R-:W-:Y:S01]  /*67e0*/  FFMA R19, R41.reuse, R40, R19 ;  /* 0x0000002829137223 */ /* 0x040fe20000000013 */
[----:B------:R-:W-:Y:S02]  /*67f0*/  HADD2.F32 R42, -RZ, R64.H1_H1 ;  /* 0x30000040ff2a7230 */ /* 0x000fe40000004100 */
[C---:B------:R-:W-:Y:S01]  /*6800*/  FMUL R17, R38.reuse, R21 ;  /* 0x0000001526117220 */ /* 0x040fe20000400000 */
[--C-:B------:R-:W-:Y:S02]  /*6810*/  HADD2.F32 R45, -RZ, R65.reuse.H0_H0 ;  /* 0x20000041ff2d7230 */ /* 0x100fe40000004100 */
[----:B------:R-:W-:Y:S01]  /*6820*/  FFMA R16, R41, R43, R16 ;  /* 0x0000002b29107223 */ /* 0x000fe20000000010 */
[----:B------:R-:W-:Y:S01]  /*6830*/  F2FP.F16.F32.PACK_AB R71, R19, R14 ;  /* 0x0000000e1347723e */ /* 0x000fe200000000ff */
[----:B------:R-:W-:Y:S01]  /*6840*/  FFMA R17, R41, R42, R17 ;  /* 0x0000002a29117223 */ /* 0x000fe20000000011 */
[C---:B------:R-:W-:Y:S01]  /*6850*/  FMUL R18, R38.reuse, R22 ;  /* 0x0000001626127220 */ /* 0x040fe20000400000 */
[----:B------:R-:W-:Y:S02]  /*6860*/  HADD2.F32 R40, -RZ, R65.H1_H1 ;  /* 0x30000041ff287230 */ /* 0x000fe40000004100 */
[C---:B------:R-:W-:Y:S01]  /*6870*/  FMUL R23, R38.reuse, R23 ;  /* 0x0000001726177220 */ /* 0x040fe20000400000 */
[----:B------:R1:W-:Y:S01]  /*6880*/  STSM.16.M88.4 [R96+0x400], R68 ;  /* 0x0004004460007844 */ /* 0x0003e20000000200 */
[----:B------:R-:W-:Y:S01]  /*6890*/  F2FP.F16.F32.PACK_AB R104, R17, R16 ;  /* 0x000000101168723e */ /* 0x000fe200000000ff */
[C---:B------:R-:W-:Y:S01]  /*68a0*/  FFMA R18, R41.reuse, R45, R18 ;  /* 0x0000002d29127223 */ /* 0x040fe20000000012 */
[----:B------:R-:W-:Y:S01]  /*68b0*/  FFMA R23, R41, R40, R23 ;  /* 0x0000002829177223 */ /* 0x000fe20000000017 */
[--C-:B------:R-:W-:Y:S02]  /*68c0*/  HADD2.F32 R43, -RZ, R66.reuse.H0_H0 ;  /* 0x20000042ff2b7230 */ /* 0x100fe40000004100 */
[C---:B------:R-:W-:Y:S01]  /*68d0*/  FMUL R20, R38.reuse, R24 ;  /* 0x0000001826147220 */ /* 0x040fe20000400000 */
[----:B------:R-:W-:Y:S02]  /*68e0*/  HADD2.F32 R40, -RZ, R66.H1_H1 ;  /* 0x30000042ff287230 */ /* 0x000fe40000004100 */
[C---:B------:R-:W-:Y:S01]  /*68f0*/  FMUL R21, R38.reuse, R25 ;  /* 0x0000001926157220 */ /* 0x040fe20000400000 */
[--C-:B------:R-:W-:Y:S01]  /*6900*/  HADD2.F32 R45, -RZ, R67.reuse.H0_H0 ;  /* 0x20000043ff2d7230 */ /* 0x100fe20000004100 */
[----:B------:R-:W-:Y:S01]  /*6910*/  F2FP.F16.F32.PACK_AB R105, R23, R18 ;  /* 0x000000121769723e */ /* 0x000fe200000000ff */
[C---:B------:R-:W-:Y:S01]  /*6920*/  FFMA R20, R41.reuse, R43, R20 ;  /* 0x0000002b29147223 */ /* 0x040fe20000000014 */
[C---:B------:R-:W-:Y:S01]  /*6930*/  FFMA R21, R41.reuse, R40, R21 ;  /* 0x0000002829157223 */ /* 0x040fe20000000015 */
[C---:B------:R-:W-:Y:S01]  /*6940*/  FMUL R22, R38.reuse, R26 ;  /* 0x0000001a26167220 */ /* 0x040fe20000400000 */
[----:B------:R-:W-:Y:S02]  /*6950*/  HADD2.F32 R42, -RZ, R67.H1_H1 ;  /* 0x30000043ff2a7230 */ /* 0x000fe40000004100 */
[C---:B------:R-:W-:Y:S01]  /*6960*/  FMUL R27, R38.reuse, R27 ;  /* 0x0000001b261b7220 */ /* 0x040fe20000400000 */
[--C-:B------:R-:W-:Y:S02]  /*6970*/  HADD2.F32 R40, -RZ, R72.reuse.H0_H0 ;  /* 0x20000048ff287230 */ /* 0x100fe40000004100 */
[C---:B------:R-:W-:Y:S01]  /*6980*/  FFMA R22, R41.reuse, R45, R22 ;  /* 0x0000002d29167223 */ /* 0x040fe20000000016 */
[C---:B------:R-:W-:Y:S01]  /*6990*/  FMUL R24, R38.reuse, R28 ;  /* 0x0000001c26187220 */ /* 0x040fe20000400000 */
[C---:B------:R-:W-:Y:S01]  /*69a0*/  FFMA R27, R41.reuse, R42, R27 ;  /* 0x0000002a291b7223 */ /* 0x040fe2000000001b */
[----:B------:R-:W-:Y:S02]  /*69b0*/  HADD2.F32 R42, -RZ, R72.H1_H1 ;  /* 0x30000048ff2a7230 */ /* 0x000fe40000004100 */
[C---:B------:R-:W-:Y:S01]  /*69c0*/  FMUL R25, R38.reuse, R29 ;  /* 0x0000001d26197220 */ /* 0x040fe20000400000 */
[--C-:B------:R-:W-:Y:S02]  /*69d0*/  HADD2.F32 R43, -RZ, R73.reuse.H0_H0 ;  /* 0x20000049ff2b7230 */ /* 0x100fe40000004100 */
[C---:B------:R-:W-:Y:S01]  /*69e0*/  FMUL R26, R38.reuse, R30 ;  /* 0x0000001e261a7220 */ /* 0x040fe20000400000 */
[C---:B------:R-:W-:Y:S01]  /*69f0*/  FFMA R24, R41.reuse, R40, R24 ;  /* 0x0000002829187223 */ /* 0x040fe20000000018 */
[----:B------:R-:W-:Y:S02]  /*6a00*/  HADD2.F32 R40, -RZ, R73.H1_H1 ;  /* 0x30000049ff287230 */ /* 0x000fe40000004100 */
[C---:B------:R-:W-:Y:S01]  /*6a10*/  FFMA R25, R41.reuse, R42, R25 ;  /* 0x0000002a29197223 */ /* 0x040fe20000000019 */
[C---:B------:R-:W-:Y:S01]  /*6a20*/  FMUL R31, R38.reuse, R31 ;  /* 0x0000001f261f7220 */ /* 0x040fe20000400000 */
[C---:B------:R-:W-:Y:S01]  /*6a30*/  FFMA R26, R41.reuse, R43, R26 ;  /* 0x0000002b291a7223 */ /* 0x040fe2000000001a */
[--C-:B------:R-:W-:Y:S02]  /*6a40*/  HADD2.F32 R43, -RZ, R74.reuse.H0_H0 ;  /* 0x2000004aff2b7230 */ /* 0x100fe40000004100 */
[C---:B------:R-:W-:Y:S01]  /*6a50*/  FMUL R28, R38.reuse, R32 ;  /* 0x00000020261c7220 */ /* 0x040fe20000400000 */
[----:B------:R-:W-:Y:S02]  /*6a60*/  HADD2.F32 R42, -RZ, R74.H1_H1 ;  /* 0x3000004aff2a7230 */ /* 0x000fe40000004100 */
[C---:B------:R-:W-:Y:S01]  /*6a70*/  FFMA R31, R41.reuse, R40, R31 ;  /* 0x00000028291f7223 */ /* 0x040fe2000000001f */
[C---:B------:R-:W-:Y:S01]  /*6a80*/  FMUL R29, R38.reuse, R33 ;  /* 0x00000021261d7220 */ /* 0x040fe20000400000 */
[--C-:B------:R-:W-:Y:S02]  /*6a90*/  HADD2.F32 R45, -RZ, R75.reuse.H0_H0 ;  /* 0x2000004bff2d7230 */ /* 0x100fe40000004100 */
[C---:B------:R-:W-:Y:S01]  /*6aa0*/  FMUL R30, R38.reuse, R34 ;  /* 0x00000022261e7220 */ /* 0x040fe20000400000 */
[----:B------:R-:W-:Y:S02]  /*6ab0*/  HADD2.F32 R40, -RZ, R75.H1_H1 ;  /* 0x3000004bff287230 */ /* 0x000fe40000004100 */
[----:B------:R-:W-:Y:S01]  /*6ac0*/  FMUL R35, R38, R35 ;  /* 0x0000002326237220 */ /* 0x000fe20000400000 */
[C---:B------:R-:W-:Y:S01]  /*6ad0*/  FFMA R28, R41.reuse, R43, R28 ;  /* 0x0000002b291c7223 */ /* 0x040fe2000000001c */
[C---:B------:R-:W-:Y:S01]  /*6ae0*/  FFMA R29, R41.reuse, R42, R29 ;  /* 0x0000002a291d7223 */ /* 0x040fe2000000001d */
[C---:B------:R-:W-:Y:S01]  /*6af0*/  FFMA R30, R41.reuse, R45, R30 ;  /* 0x0000002d291e7223 */ /* 0x040fe2000000001e */
[----:B------:R-:W-:Y:S01]  /*6b00*/  FFMA R35, R41, R40, R35 ;  /* 0x0000002829237223 */ /* 0x000fe20000000023 */
[----:B------:R-:W-:Y:S02]  /*6b10*/  F2FP.F16.F32.PACK_AB R106, R21, R20 ;  /* 0x00000014156a723e */ /* 0x000fe400000000ff */
[----:B------:R-:W-:Y:S02]  /*6b20*/  F2FP.F16.F32.PACK_AB R107, R27, R22 ;  /* 0x000000161b6b723e */ /* 0x000fe400000000ff */
[----:B------:R-:W-:Y:S02]  /*6b30*/  F2FP.F16.F32.PACK_AB R108, R25, R24 ;  /* 0x00000018196c723e */ /* 0x000fe400000000ff */
[----:B------:R-:W-:Y:S01]  /*6b40*/  F2FP.F16.F32.PACK_AB R109, R31, R26 ;  /* 0x0000001a1f6d723e */ /* 0x000fe200000000ff */
[----:B------:R1:W-:Y:S01]  /*6b50*/  STSM.16.M88.4 [R99], R104 ;  /* 0x0000006863007844 */ /* 0x0003e20000000200 */
[----:B------:R-:W-:Y:S02]  /*6b60*/  F2FP.F16.F32.PACK_AB R110, R29, R28 ;  /* 0x0000001c1d6e723e */ /* 0x000fe400000000ff */
[----:B------:R-:W-:Y:S05]  /*6b70*/  F2FP.F16.F32.PACK_AB R111, R35, R30 ;  /* 0x0000001e236f723e */ /* 0x000fea00000000ff */
[----:B------:R1:W-:Y:S01]  /*6b80*/  STSM.16.M88.4 [R100], R108 ;  /* 0x0000006c64007844 */ /* 0x0003e20000000200 */
[----:B------:R-:W-:Y:S01]  /*6b90*/  @!PT LDS RZ, [RZ] ;  /* 0x00000000fffff984 */ /* 0x000fe20000000800 */
[----:B------:R-:W-:Y:S01]  /*6ba0*/  @!PT LDS RZ, [RZ] ;  /* 0x00000000fffff984 */ /* 0x000fe20000000800 */
[----:B------:R-:W-:Y:S01]  /*6bb0*/  @!PT LDS RZ, [RZ] ;  /* 0x00000000fffff984 */ /* 0x000fe20000000800 */
[----:B------:R-:W-:Y:S01]  /*6bc0*/  @!PT LDS RZ, [RZ] ;  /* 0x00000000fffff984 */ /* 0x000fe20000000800 */
[----:B------:R2:W-:Y:S07]  /*6bd0*/  MEMBAR.ALL.CTA ;  /* 0x0000000000007992 */ /* 0x0005ee0000008000 */
[----:B--2---:R-:W2:Y:S02]  /*6be0*/  FENCE.VIEW.ASYNC.S ;  /* 0x00000000000073c6 */ /* 0x004ea40000000000 */
[----:B--2---:R-:W-:Y:S06]  /*6bf0*/  BAR.SYNC.DEFER_BLOCKING 0x1, 0x80 ;  /* 0x0042000000007b1d */ /* 0x004fec0000010000 */
[----:B------:R-:W-:Y:S05]  /*6c00*/  @P0 BRA `(.L_x_106) ;  /* 0x0000000000280947 */ /* 0x000fea0003800000 */
[----:B------:R-:W2:Y:S01]  /*6c10*/  LDCU.64 UR6, c[0x0][0x348] ;  /* 0x00006900ff0677ac */ /* 0x000ea20008000a00 */
[----:B------:R-:W-:Y:S01]  /*6c20*/  UIADD3 UR4, UPT, UPT, UR44, 0x400, URZ ;  /* 0x000004002c047890 */ /* 0x000fe2000fffe0ff */
[----:B------:R-:W-:Y:S05]  /*6c30*/  UMOV UR51, UR36 ;  /* 0x0000002400337c82 */ /* 0x000fea0008000000 */
[----:B------:R-:W-:Y:S04]  /*6c40*/  MOV R86, UR4 ;  /* 0x0000000400567c02 */ /* 0x000fe80008000f00 */
[----:B------:R-:W-:Y:S01]  /*6c50*/  R2UR UR48, R86 ;  /* 0x00000000563072ca */ /* 0x000fe200000e0000 */
[----:B--2---:R-:W-:Y:S04]  /*6c60*/  UIADD3 UR4, UP0, UPT, UR6, 0x680, URZ ;  /* 0x0000068006047890 */ /* 0x004fe8000ff1e0ff */
[----:B------:R-:W-:Y:S09]  /*6c70*/  UIADD3.X UR5, UPT, UPT, URZ, UR7, URZ, UP0, !UPT ;  /* 0x00000007ff057290 */ /* 0x000ff200087fe4ff */
[----:B------:R2:W-:Y:S01]  /*6c80*/  UTMASTG.3D [UR48], [UR4] ;  /* 0x00000030040073b5 */ /* 0x0005e20008010000 */
[----:B------:R0:W-:Y:S01]  /*6c90*/  UTMACMDFLUSH ;  /* 0x00000000000079b7 */ /* 0x0001e20000000000 */
[----:B--2---:R-:W-:Y:S04]  /*6ca0*/  DEPBAR.LE SB0, 0x1 ;  /* 0x000080400000791a */ /* 0x004fe80000000000 */
.L_x_106:
[----:B------:R-:W-:Y:S05]  /*6cb0*/  BSYNC.RECONVERGENT B0 ;  /* 0x0000000000007941 */ /* 0x000fea0003800200 */
.L_x_105:
[----:B------:R-:W-:Y:S01]  /*6cc0*/  BAR.SYNC.DEFER_BLOCKING 0x1, 0x80 ;  /* 0x0042000000007b1d */ /* 0x000fe20000010000 */
[----:B------:R-:W-:Y:S01]  /*6cd0*/  ISETP.NE.AND P1, PT, R95, RZ, PT ;  /* 0x000000ff5f00720c */ /* 0x000fe20003f25270 */
[----:B------:R-:W-:Y:S01]  /*6ce0*/  UISETP.NE.AND UP0, UPT, UR47, URZ, UPT ;  /* 0x000000ff2f00728c */ /* 0x000fe2000bf05270 */
[----:B------:R-:W-:Y:S11]  /*6cf0*/  LEA R3, R46, UR44, 0x3 ;  /* 0x0000002c2e037c11 */ /* 0x000ff6000f8e18ff */
[----:B------:R-:W-:Y:S01]  /*6d00*/  @P1 SHF.L.U32 R4, R91, 0x1f, RZ ;  /* 0x0000001f5b041819 */ /* 0x000fe200000006ff */
[----:B------:R-:W-:Y:S06]  /*6d10*/  BRA.U !UP0, `(.L_x_107) ;  /* 0x0000000108247547 */ /* 0x000fec000b800000 */
[----:B------:R-:W2:Y:S01]  /*6d20*/  S2R R0, SR_CgaCtaId ;  /* 0x0000000000007919 */ /* 0x000ea20000008800 */
[----:B------:R-:W-:Y:S01]  /*6d30*/  IMAD.U32 R2, RZ, RZ, UR46 ;  /* 0x0000002eff027e24 */ /* 0x000fe2000f8e00ff */
[----:B------:R-:W-:Y:S04]  /*6d40*/  UIADD3 UR4, UPT, UPT, UR46, 0x1, URZ ;  /* 0x000000012e047890 */ /* 0x000fe8000fffe0ff */
[----:B------:R-:W-:Y:S01]  /*6d50*/  @P1 LEA R2, R2, UR44, 0x3 ;  /* 0x0000002c02021c11 */ /* 0x000fe2000f8e18ff */
[----:B------:R-:W-:Y:S04]  /*6d60*/  UISETP.NE.AND UP0, UPT, UR4, 0x4, UPT ;  /* 0x000000040400788c */ /* 0x000fe8000bf05270 */
[----:B------:R-:W-:Y:S01]  /*6d70*/  @P1 VIADD R5, R2, 0x60 ;  /* 0x0000006002051836 */ /* 0x000fe20000000000 */
[----:B------:R-:W-:Y:S04]  /*6d80*/  USEL UR46, UR4, URZ, UP0 ;  /* 0x000000ff042e7287 */ /* 0x000fe80008000000 */
[----:B--2---:R-:W-:Y:S04]  /*6d90*/  @P1 PRMT R0, R0, 0x654, R5 ;  /* 0x0000065400001816 */ /* 0x004fe80000000005 */
[----:B------:R2:W-:Y:S04]  /*6da0*/  @P1 SYNCS.ARRIVE.TRANS64.RED.A1T0 RZ, [R0+URZ], RZ ;  /* 0x000000ff00ff19a7 */ /* 0x0005e800081004ff */
.L_x_107:
[----:B------:R-:W3:Y:S01]  /*6db0*/  @P1 SYNCS.PHASECHK.TRANS64.TRYWAIT P0, [R3+URZ+0x40], R4 ;  /* 0x00004004030015a7 */ /* 0x000ee200080011ff */
[----:B------:R-:W-:Y:S01]  /*6dc0*/  BSSY B1, `(.L_x_108) ;  /* 0x0000017000017945 */ /* 0x000fe20003800000 */
[----:B---3--:R-:W-:Y:S03]  /*6dd0*/  @P1 SEL R60, RZ, 0x1, !P0 ;  /* 0x00000001ff3c1807 */ /* 0x008fe60004000000 */
[----:B------:R-:W-:Y:S05]  /*6de0*/  @!P1 BRA `(.L_x_109) ;  /* 0x0000000000509947 */ /* 0x000fea0003800000 */
[----:B------:R-:W-:Y:S01]  /*6df0*/  ISETP.NE.AND P1, PT, R61, RZ, PT ;  /* 0x000000ff3d00720c */ /* 0x000fe20003f25270 */
[----:B------:R-:W-:Y:S01]  /*6e00*/  BSSY B0, `(.L_x_110) ;  /* 0x000000a000007945 */ /* 0x000fe20003800000 */
[----:B------:R-:W-:Y:S11]  /*6e10*/  ISETP.NE.AND P0, PT, R60, RZ, PT ;  /* 0x000000ff3c00720c */ /* 0x000ff60003f05270 */
[----:B------:R-:W-:Y:S04]  /*6e20*/  @P1 IMAD R4, R46, 0x2000, R47 ;  /* 0x000020002e041824 */ /* 0x000fe800078e022f */
[----:B------:R-:W-:Y:S04]  /*6e30*/  @P1 VIADD R7, R4, UR44 ;  /* 0x0000002c04071c36 */ /* 0x000fe80008000000 */
[----:B------:R-:W-:Y:S01]  /*6e40*/  @P1 IMAD.IADD R2, R92, 0x1, R7 ;  /* 0x000000015c021824 */ /* 0x000fe200078e0207 */
[----:B------:R-:W-:Y:S01]  /*6e50*/  @P1 IADD3 R5, PT, PT, R62, R7, RZ ;  /* 0x000000073e051210 */ /* 0x000fe20007ffe0ff */
[----:B------:R-:W-:Y:S06]  /*6e60*/  @P0 BRA `(.L_x_111) ;  /* 0x00000000000c0947 */ /* 0x000fec0003800000 */
[----:B--2---:R-:W-:Y:S04]  /*6e70*/  SHF.L.U32 R0, R91, 0x1f, RZ ;  /* 0x0000001f5b007819 */ /* 0x004fe800000006ff */
[----:B------:R-:W2:Y:S02]  /*6e80*/  SYNCS.PHASECHK.TRANS64.TRYWAIT P0, [R3+URZ+0x40], R0 ;  /* 0x00004000030075a7 */ /* 0x000ea400080011ff */
[----:B--2---:R-:W-:Y:S05]  /*6e90*/  @!P0 BRA `(.L_x_112) ;  /* 0x00000030008c8947 */ /* 0x004fea0003800000 */
.L_x_111:
[----:B------:R-:W-:Y:S05]  /*6ea0*/  BSYNC B0 ;  /* 0x0000000000007941 */ /* 0x000fea0003800000 */
.L_x_110:
[----:B------:R-:W-:Y:S02]  /*6eb0*/  ISETP.NE.AND P0, PT, R61, RZ, PT ;  /* 0x000000ff3d00720c */ /* 0x000fe40003f05270 */
[----:B------:R-:W-:Y:S11]  /*6ec0*/  IADD3 R46, PT, PT, R46, 0x1, RZ ;  /* 0x000000012e2e7810 */ /* 0x000ff60007ffe0ff */
[----:B--2---:R-:W-:Y:S01]  /*6ed0*/  @P0 IMAD.IADD R0, R92, 0x1, R5 ;  /* 0x000000015c000824 */ /* 0x004fe200078e0205 */
[----:B------:R-:W-:Y:S05]  /*6ee0*/  @P0 WARPSYNC.ALL ;  /* 0x0000000000000948 */ /* 0x000fea0003800000 */
[----:B------:R3:W4:Y:S04]  /*6ef0*/  @P0 LDSM.16.M88.4 R48, [R4+UR44+0x400] ;  /* 0x0004002c0430083b */ /* 0x0007280008000200 */
[----:B------:R3:W2:Y:S04]  /*6f00*/  @P0 LDSM.16.M88.4 R56, [R2+0x400] ;  /* 0x000400000238083b */ /* 0x0006a80000000200 */
[----:B------:R3:W1:Y:S04]  /*6f10*/  @P0 LDSM.16.M88.4 R64, [R5+0x400] ;  /* 0x000400000540083b */ /* 0x0006680000000200 */
[----:B------:R3:W1:Y:S02]  /*6f20*/  @P0 LDSM.16.M88.4 R72, [R0+0x400] ;  /* 0x000400000048083b */ /* 0x0006640000000200 */
.L_x_109:
[----:B------:R-:W-:Y:S05]  /*6f30*/  BSYNC B1 ;  /* 0x0000000000017941 */ /* 0x000fea0003800000 */
.L_x_108:
[----:B------:R-:W-:Y:S05]  /*6f40*/  VIADD R3, R39, 0x40 ;  /* 0x0000004027037836 */ /* 0x000fea0000000000 */
[----:B------:R-:W-:Y:S04]  /*6f50*/  SHF.R.U32.HI R3, RZ, 0x15, R3 ;  /* 0x00000015ff037819 */ /* 0x000fe80000011603 */
[----:B------:R-:W-:Y:S11]  /*6f60*/  LOP3.LUT P0, RZ, R3, 0x3, R82, 0x48, !PT ;  /* 0x0000000303ff7812 */ /* 0x000ff60007804852 */
[----:B------:R-:W-:Y:S02]  /*6f70*/  @!UPT UIADD3 URZ, UPT, UPT, URZ, URZ, URZ ;  /* 0x000000fffffff290 */ /* 0x000fe4000fffe0ff */
[----:B------:R-:W-:Y:S05]  /*6f80*/  @!P0 BRA `(.L_x_113) ;  /* 0x0000000000408947 */ /* 0x000fea0003800000 */
[----:B------:R-:W5:Y:S01]  /*6f90*/  LDCU.64 UR8, c[0x4][0x70] ;  /* 0x01000e00ff0877ac */ /* 0x000f620008000a00 */
[----:B------:R-:W-:Y:S01]  /*6fa0*/  MOV R3, 0x0 ;  /* 0x0000000000037802 */ /* 0x000fe20000000f00 */
[----:B------:R-:W-:Y:S02]  /*6fb0*/  HFMA2 R12, -RZ, RZ, 0, 5.9604644775390625e-08 ;  /* 0x00000001ff0c7431 */ /* 0x000fe400000001ff */
[----:B------:R-:W-:Y:S02]  /*6fc0*/  IMAD.MOV.U32 R8, RZ, RZ, 0x192 ;  /* 0x00000192ff087424 */ /* 0x000fe400078e00ff */
[----:B------:R-:W-:Y:S01]  /*6fd0*/  IMAD.MOV.U32 R13, RZ, RZ, RZ ;  /* 0x000000ffff0d7224 */ /* 0x000fe200078e00ff */
[----:B------:R-:W2:Y:S01]  /*6fe0*/  LDCU.64 UR6, c[0x4][0x78] ;  /* 0x01000f00ff0677ac */ /* 0x000ea20008000a00 */
[----:B---3--:R-:W3:Y:S01]  /*6ff0*/  LDC.64 R2, c[0x4][R3] ;  /* 0x0100000003027b82 */ /* 0x008ee20000000a00 */
[----:B------:R-:W4:Y:S01]  /*7000*/  LDCU.64 UR4, c[0x4][0x10] ;  /* 0x01000200ff0477ac */ /* 0x000f220008000a00 */
[----:B-----5:R-:W-:Y:S01]  /*7010*/  MOV R5, UR9 ;  /* 0x0000000900057c02 */ /* 0x020fe20008000f00 */
[----:B------:R-:W-:Y:S01]  /*7020*/  IMAD.U32 R4, RZ, RZ, UR8 ;  /* 0x00000008ff047e24 */ /* 0x000fe2000f8e00ff */
[----:B--2---:R-:W-:Y:S01]  /*7030*/  MOV R7, UR7 ;  /* 0x0000000700077c02 */ /* 0x004fe20008000f00 */
[----:B------:R-:W-:Y:S01]  /*7040*/  IMAD.U32 R6, RZ, RZ, UR6 ;  /* 0x00000006ff067e24 */ /* 0x000fe2000f8e00ff */
[----:B----4-:R-:W-:Y:S01]  /*7050*/  MOV R11, UR5 ;  /* 0x00000005000b7c02 */ /* 0x010fe20008000f00 */
[----:B------:R-:W-:Y:S02]  /*7060*/  IMAD.U32 R10, RZ, RZ, UR4 ;  /* 0x00000004ff0a7e24 */ /* 0x000fe4000f8e00ff */
[----:B------:R-:W-:Y:S07]  /*7070*/  LEPC R20, `(.L_x_113) ;  /* 0x000000001014794e */ /* 0x000fee0000000000 */
[----:B-1-3--:R-:W-:Y:S05]  /*7080*/  CALL.ABS.NOINC R2 ;  /* 0x0000000002007343 */ /* 0x00afea0003c00000 */
.L_x_113:
[----:B------:R-:W-:Y:S05]  /*7090*/  WARPSYNC.ALL ;  /* 0x0000000000007948 */ /* 0x000fea0003800000 */
[----:B------:R-:W-:Y:S01]  /*70a0*/  R2UR UR4, R39 ;  /* 0x00000000270472ca */ /* 0x000fe200000e0000 */
[--C-:B----4-:R-:W-:Y:S01]  /*70b0*/  HADD2.F32 R40, -RZ, R48.reuse.H0_H0 ;  /* 0x20000030ff287230 */ /* 0x110fe20000004100 */
[----:B------:R-:W4:Y:S01]  /*70c0*/  S2R R101, SR_CgaCtaId ;  /* 0x0000000000657919 */ /* 0x000f220000008800 */
[----:B------:R-:W-:Y:S01]  /*70d0*/  HADD2.F32 R43, -RZ, R48.H1_H1 ;  /* 0x30000030ff2b7230 */ /* 0x000fe20000004100 */
[----:B------:R-:W-:Y:S01]  /*70e0*/  ISETP.NE.AND P6, PT, R95, RZ, PT ;  /* 0x000000ff5f00720c */ /* 0x000fe20003fc5270 */
[----:B------:R-:W-:Y:S01]  /*70f0*/  HADD2.F32 R42, -RZ, R49.H1_H1 ;  /* 0x30000031ff2a7230 */ /* 0x000fe20000004100 */
[----:B------:R-:W-:Y:S01]  /*7100*/  ISETP.NE.AND P0, PT, R94, RZ, PT ;  /* 0x000000ff5e00720c */ /* 0x000fe20003f05270 */
[--C-:B------:R-:W-:Y:S01]  /*7110*/  HADD2.F32 R44, -RZ, R50.reuse.H1_H1 ;  /* 0x30000032ff2c7230 */ /* 0x100fe20000004100 */
[----:B------:R-:W-:Y:S01]  /*7120*/  MOV R63, UR46 ;  /* 0x0000002e003f7c02 */ /* 0x000fe20008000f00 */
[----:B--2---:R-:W-:Y:S01]  /*7130*/  HADD2.F32 R45, -RZ, R59.H0_H0 ;  /* 0x2000003bff2d7230 */ /* 0x004fe20000004100 */
[----:B------:R-:W-:Y:S03]  /*7140*/  BSSY.RECONVERGENT B0, `(.L_x_114) ;  /* 0x0000088000007945 */ /* 0x000fe60003800200 */
[----:B---3--:R-:W2:Y:S04]  /*7150*/  LDTM.16dp256bit.x8 R4, tmem[UR4+0x40] ;  /* 0x00004004000479ee */ /* 0x008ea800081a0000 */
[----:B------:R-:W-:Y:S02]  /*7160*/  @P6 LEA R63, R63, UR44, 0x3 ;  /* 0x0000002c3f3f6c11 */ /* 0x000fe4000f8e18ff */
[----:B-1----:R-:W-:Y:S02]  /*7170*/  @P6 SHF.L.U32 R108, R91, 0x1f, RZ ;  /* 0x0000001f5b6c6819 */ /* 0x002fe400000006ff */
[----:B------:R-:W-:Y:S02]  /*7180*/  @P6 IADD3 R102, PT, PT, R63, 0x60, RZ ;  /* 0x000000603f666810 */ /* 0x000fe40007ffe0ff */
[----:B------:R-:W-:Y:S01]  /*7190*/  LEA R63, R46, UR44, 0x3 ;  /* 0x0000002c2e3f7c11 */ /* 0x000fe2000f8e18ff */
[C---:B--2---:R-:W-:Y:S01]  /*71a0*/  FMUL R0, R38.reuse, R4 ;  /* 0x0000000426007220 */ /* 0x044fe20000400000 */
[C---:B------:R-:W-:Y:S01]  /*71b0*/  FMUL R2, R38.reuse, R5 ;  /* 0x0000000526027220 */ /* 0x040fe20000400000 */
[C---:B------:R-:W-:Y:S01]  /*71c0*/  FMUL R3, R38.reuse, R6 ;  /* 0x0000000626037220 */ /* 0x040fe20000400000 */
[C---:B------:R-:W-:Y:S01]  /*71d0*/  FMUL R7, R38.reuse, R7 ;  /* 0x0000000726077220 */ /* 0x040fe20000400000 */
[C---:B------:R-:W-:Y:S01]  /*71e0*/  FFMA R0, R41.reuse, R40, R0 ;  /* 0x0000002829007223 */ /* 0x040fe20000000000 */
[----:B------:R-:W-:Y:S02]  /*71f0*/  HADD2.F32 R40, -RZ, R49.H0_H0 ;  /* 0x20000031ff287230 */ /* 0x000fe40000004100 */
[C---:B------:R-:W-:Y:S01]  /*7200*/  FFMA R2, R41.reuse, R43, R2 ;  /* 0x0000002b29027223 */ /* 0x040fe20000000002 */
[C---:B------:R-:W-:Y:S01]  /*7210*/  FMUL R4, R38.reuse, R8 ;  /* 0x0000000826047220 */ /* 0x040fe20000400000 */
[--C-:B------:R-:W-:Y:S02]  /*7220*/  HADD2.F32 R43, -RZ, R51.reuse.H0_H0 ;  /* 0x20000033ff2b7230 */ /* 0x100fe40000004100 */
[----:B------:R-:W-:Y:S01]  /*7230*/  FMUL R5, R38, R9 ;  /* 0x0000000926057220 */ /* 0x000fe20000400000 */
[C---:B------:R-:W-:Y:S01]  /*7240*/  FFMA R3, R41.reuse, R40, R3 ;  /* 0x0000002829037223 */ /* 0x040fe20000000003 */
[----:B------:R-:W-:Y:S01]  /*7250*/  HADD2.F32 R40, -RZ, R50.H0_H0 ;  /* 0x20000032ff287230 */ /* 0x000fe20000004100 */
[----:B------:R-:W-:Y:S01]  /*7260*/  F2FP.F16.F32.PACK_AB R52, R2, R0 ;  /* 0x000000000234723e */ /* 0x000fe200000000ff */
[C---:B------:R-:W-:Y:S01]  /*7270*/  FFMA R7, R41.reuse, R42, R7 ;  /* 0x0000002a29077223 */ /* 0x040fe20000000007 */
[----:B------:R-:W-:Y:S02]  /*7280*/  HADD2.F32 R42, -RZ, R51.H1_H1 ;  /* 0x30000033ff2a7230 */ /* 0x000fe40000004100 */
[C---:B------:R-:W-:Y:S01]  /*7290*/  FMUL R6, R38.reuse, R10 ;  /* 0x0000000a26067220 */ /* 0x040fe20000400000 */
[C---:B------:R-:W-:Y:S01]  /*72a0*/  FFMA R4, R41.reuse, R40, R4 ;  /* 0x0000002829047223 */ /* 0x040fe20000000004 */
[----:B------:R-:W-:Y:S01]  /*72b0*/  FFMA R5, R41, R44, R5 ;  /* 0x0000002c29057223 */ /* 0x000fe20000000005 */
[----:B------:R-:W-:Y:S01]  /*72c0*/  F2FP.F16.F32.PACK_AB R53, R7, R3 ;  /* 0x000000030735723e */ /* 0x000fe200000000ff */
[----:B------:R-:W-:Y:S01]  /*72d0*/  FFMA R6, R41, R43, R6 ;  /* 0x0000002b29067223 */ /* 0x000fe20000000006 */
[C---:B------:R-:W-:Y:S01]  /*72e0*/  FMUL R11, R38.reuse, R11 ;  /* 0x0000000b260b7220 */ /* 0x040fe20000400000 */
[--C-:B------:R-:W-:Y:S01]  /*72f0*/  HADD2.F32 R40, -RZ, R56.reuse.H0_H0 ;  /* 0x20000038ff287230 */ /* 0x100fe20000004100 */
[----:B------:R-:W-:Y:S01]  /*7300*/  F2FP.F16.F32.PACK_AB R54, R5, R4 ;  /* 0x000000040536723e */ /* 0x000fe200000000ff */
[C---:B------:R-:W-:Y:S01]  /*7310*/  FMUL R8, R38.reuse, R12 ;  /* 0x0000000c26087220 */ /* 0x040fe20000400000 */
        /* <DEDUP_REMOVED lines=13> */
[--C-:B------:R-:W-:Y:S02]  /*73f0*/  HADD2.F32 R43, -RZ, R58.reuse.H0_H0 ;  /* 0x2000003aff2b7230 */ /* 0x100fe40000004100 */
[----:B------:R-:W-:Y:S01]  /*7400*/  FFMA R15, R41, R40, R15 ;  /* 0x00000028290f7223 */ /* 0x000fe2000000000f */
[C---:B------:R-:W-:Y:S01]  /*7410*/  FMUL R12, R38.reuse, R16 ;  /* 0x00000010260c7220 */ /* 0x040fe20000400000 */
[----:B------:R-:W-:Y:S02]  /*7420*/  HADD2.F32 R42, -RZ, R58.H1_H1 ;  /* 0x3000003aff2a7230 */ /* 0x000fe40000004100 */
[C---:B------:R-:W-:Y:S01]  /*7430*/  FMUL R13, R38.reuse, R17 ;  /* 0x00000011260d7220 */ /* 0x040fe20000400000 */
[C---:B------:R-:W-:Y:S01]  /*7440*/  FMUL R14, R38.reuse, R18 ;  /* 0x00000012260e7220 */ /* 0x040fe20000400000 */
[----:B------:R-:W-:Y:S01]  /*7450*/  F2FP.F16.F32.PACK_AB R69, R15, R10 ;  /* 0x0000000a0f45723e */ /* 0x000fe200000000ff */
[C---:B------:R-:W-:Y:S01]  /*7460*/  FFMA R12, R41.reuse, R43, R12 ;  /* 0x0000002b290c7223 */ /* 0x040fe2000000000c */
[----:B------:R-:W-:Y:S02]  /*7470*/  HADD2.F32 R40, -RZ, R59.H1_H1 ;  /* 0x3000003bff287230 */ /* 0x000fe40000004100 */
[C---:B------:R-:W-:Y:S01]  /*7480*/  FFMA R13, R41.reuse, R42, R13 ;  /* 0x0000002a290d7223 */ /* 0x040fe2000000000d */
[----:B------:R-:W-:Y:S01]  /*7490*/  FFMA R14, R41, R45, R14 ;  /* 0x0000002d290e7223 */ /* 0x000fe2000000000e */
[C---:B------:R-:W-:Y:S01]  /*74a0*/  FMUL R19, R38.reuse, R19 ;  /* 0x0000001326137220 */ /* 0x040fe20000400000 */
[--C-:B------:R-:W-:Y:S02]  /*74b0*/  HADD2.F32 R43, -RZ, R64.reuse.H0_H0 ;  /* 0x20000040ff2b7230 */ /* 0x100fe40000004100 */
        /* <DEDUP_REMOVED lines=13> */
[--C-:B------:R-:W-:Y:S01]  /*7590*/  HADD2.F32 R42, -RZ, R66.reuse.H0_H0 ;  /* 0x20000042ff2a7230 */ /* 0x100fe20000004100 */
[----:B------:R2:W-:Y:S01]  /*75a0*/  STSM.16.M88.4 [R96+0x2400], R68 ;  /* 0x0024004460007844 */ /* 0x0005e20000000200 */
[----:B-1----:R-:W-:Y:S01]  /*75b0*/  F2FP.F16.F32.PACK_AB R52, R17, R16 ;  /* 0x000000101134723e */ /* 0x002fe200000000ff */
[----:B------:R-:W-:Y:S01]  /*75c0*/  FFMA R23, R41, R40, R23 ;  /* 0x0000002829177223 */ /* 0x000fe20000000017 */
        /* <DEDUP_REMOVED lines=19> */
[C---:B------:R-:W-:Y:S01]  /*7700*/  FFMA R25, R41.reuse, R42, R25 ;  /* 0x0000002a29197223 */ /* 0x040fe20000000019 */
[----:B------:R-:W-:Y:S02]  /*7710*/  HADD2.F32 R40, -RZ, R73.H1_H1 ;  /* 0x30000049ff287230 */ /* 0x000fe40000004100 */
[C---:B------:R-:W-:Y:S01]  /*7720*/  FFMA R26, R41.reuse, R43, R26 ;  /* 0x0000002b291a7223 */ /* 0x040fe2000000001a */
[C---:B------:R-:W-:Y:S01]  /*7730*/  FMUL R31, R38.reuse, R31 ;  /* 0x0000001f261f7220 */ /* 0x040fe20000400000 */
[--C-:B------:R-:W-:Y:S02]  /*7740*/  HADD2.F32 R43, -RZ, R74.reuse.H0_H0 ;  /* 0x2000004aff2b7230 */ /* 0x100fe40000004100 */
[C---:B------:R-:W-:Y:S01]  /*7750*/  FMUL R28, R38.reuse, R32 ;  /* 0x00000020261c7220 */ /* 0x040fe20000400000 */
[----:B------:R-:W-:Y:S02]  /*7760*/  HADD2.F32 R42, -RZ, R74.H1_H1 ;  /* 0x3000004aff2a7230 */ /* 0x000fe40000004100 */
[C---:B------:R-:W-:Y:S01]  /*7770*/  FMUL R29, R38.reuse, R33 ;  /* 0x00000021261d7220 */ /* 0x040fe20000400000 */
[--C-:B------:R-:W-:Y:S02]  /*7780*/  HADD2.F32 R45, -RZ, R75.reuse.H0_H0 ;  /* 0x2000004bff2d7230 */ /* 0x100fe40000004100 */
[C---:B------:R-:W-:Y:S01]  /*7790*/  FMUL R30, R38.reuse, R34 ;  /* 0x00000022261e7220 */ /* 0x040fe20000400000 */
[----:B------:R-:W-:Y:S02]  /*77a0*/  HADD2.F32 R44, -RZ, R75.H1_H1 ;  /* 0x3000004bff2c7230 */ /* 0x000fe40000004100 */
[C---:B------:R-:W-:Y:S01]  /*77b0*/  FFMA R31, R41.reuse, R40, R31 ;  /* 0x00000028291f7223 */ /* 0x040fe2000000001f */
        /* <DEDUP_REMOVED lines=9> */
[----:B------:R2:W-:Y:S01]  /*7850*/  STSM.16.M88.4 [R99+0x2000], R52 ;  /* 0x0020003463007844 */ /* 0x0005e20000000200 */
[----:B------:R-:W-:Y:S02]  /*7860*/  F2FP.F16.F32.PACK_AB R106, R29, R28 ;  /* 0x0000001c1d6a723e */ /* 0x000fe400000000ff */
[----:B------:R-:W-:Y:S02]  /*7870*/  F2FP.F16.F32.PACK_AB R107, R35, R30 ;  /* 0x0000001e236b723e */ /* 0x000fe400000000ff */
[----:B----4-:R-:W-:Y:S03]  /*7880*/  @P6 PRMT R102, R101, 0x654, R102 ;  /* 0x0000065465666816 */ /* 0x010fe60000000066 */
[----:B------:R2:W-:Y:S01]  /*7890*/  STSM.16.M88.4 [R100+0x2000], R104 ;  /* 0x0020006864007844 */ /* 0x0005e20000000200 */
[----:B------:R-:W-:Y:S01]  /*78a0*/  @!PT LDS RZ, [RZ] ;  /* 0x00000000fffff984 */ /* 0x000fe20000000800 */
[----:B------:R-:W-:Y:S01]  /*78b0*/  @!PT LDS RZ, [RZ] ;  /* 0x00000000fffff984 */ /* 0x000fe20000000800 */
[----:B------:R-:W-:Y:S01]  /*78c0*/  @!PT LDS RZ, [RZ] ;  /* 0x00000000fffff984 */ /* 0x000fe20000000800 */
[----:B------:R-:W-:Y:S01]  /*78d0*/  @!PT LDS RZ, [RZ] ;  /* 0x00000000fffff984 */ /* 0x000fe20000000800 */
[----:B------:R1:W-:Y:S07]  /*78e0*/  MEMBAR.ALL.CTA ;  /* 0x0000000000007992 */ /* 0x0003ee0000008000 */
[----:B-1----:R-:W1:Y:S02]  /*78f0*/  FENCE.VIEW.ASYNC.S ;  /* 0x00000000000073c6 */ /* 0x002e640000000000 */
[----:B-1----:R-:W-:Y:S06]  /*7900*/  BAR.SYNC.DEFER_BLOCKING 0x1, 0x80 ;  /* 0x0042000000007b1d */ /* 0x002fec0000010000 */
[----:B------:R-:W-:Y:S05]  /*7910*/  @P0 BRA `(.L_x_115) ;  /* 0x0000000000280947 */ /* 0x000fea0003800000 */
[----:B------:R-:W1:Y:S01]  /*7920*/  LDCU.64 UR6, c[0x0][0x348] ;  /* 0x00006900ff0677ac */ /* 0x000e620008000a00 */
[----:B------:R-:W-:Y:S02]  /*7930*/  UIADD3 UR9, UPT, UPT, UR49, 0x40, URZ ;  /* 0x0000004031097890 */ /* 0x000fe4000fffe0ff */
[----:B------:R-:W-:Y:S01]  /*7940*/  UIADD3 UR8, UPT, UPT, UR44, 0x2400, URZ ;  /* 0x000024002c087890 */ /* 0x000fe2000fffe0ff */
[----:B------:R-:W-:Y:S01]  /*7950*/  UMOV UR10, UR50 ;  /* 0x00000032000a7c82 */ /* 0x000fe20008000000 */
[----:B------:R-:W-:Y:S01]  /*7960*/  UMOV UR11, UR36 ;  /* 0x00000024000b7c82 */ /* 0x000fe20008000000 */
[----:B-1----:R-:W-:Y:S04]  /*7970*/  UIADD3 UR4, UP0, UPT, UR6, 0x680, URZ ;  /* 0x0000068006047890 */ /* 0x002fe8000ff1e0ff */
[----:B------:R-:W-:Y:S09]  /*7980*/  UIADD3.X UR5, UPT, UPT, URZ, UR7, URZ, UP0, !UPT ;  /* 0x00000007ff057290 */ /* 0x000ff200087fe4ff */
[----:B------:R1:W-:Y:S01]  /*7990*/  UTMASTG.3D [UR8], [UR4] ;  /* 0x00000008040073b5 */ /* 0x0003e20008010000 */
[----:B------:R0:W-:Y:S01]  /*79a0*/  UTMACMDFLUSH ;  /* 0x00000000000079b7 */ /* 0x0001e20000000000 */
[----:B-1----:R-:W-:Y:S04]  /*79b0*/  DEPBAR.LE SB0, 0x1 ;  /* 0x000080400000791a */ /* 0x002fe80000000000 */
.L_x_115:
[----:B------:R-:W-:Y:S05]  /*79c0*/  BSYNC.RECONVERGENT B0 ;  /* 0x0000000000007941 */ /* 0x000fea0003800200 */
.L_x_114:
[----:B------:R-:W-:Y:S01]  /*79d0*/  BAR.SYNC.DEFER_BLOCKING 0x1, 0x80 ;  /* 0x0042000000007b1d */ /* 0x000fe20000010000 */
[----:B------:R-:W-:Y:S04]  /*79e0*/  UIADD3 UR4, UPT, UPT, UR46, 0x1, URZ ;  /* 0x000000012e047890 */ /* 0x000fe8000fffe0ff */
[----:B------:R-:W-:Y:S04]  /*79f0*/  UISETP.NE.AND UP0, UPT, UR4, 0x4, UPT ;  /* 0x000000040400788c */ /* 0x000fe8000bf05270 */
[----:B------:R-:W-:Y:S01]  /*7a00*/  USEL UR45, UR4, URZ, UP0 ;  /* 0x000000ff042d7287 */ /* 0x000fe20008000000 */
[----:B------:R1:W-:Y:S01]  /*7a10*/  @P6 SYNCS.ARRIVE.TRANS64.RED.A1T0 RZ, [R102+URZ], RZ ;  /* 0x000000ff66ff69a7 */ /* 0x0003e200081004ff */
[----:B------:R-:W-:Y:S01]  /*7a20*/  BSSY B1, `(.L_x_116) ;  /* 0x0000018000017945 */ /* 0x000fe20003800000 */
[----:B------:R-:W3:Y:S02]  /*7a30*/  @P6 SYNCS.PHASECHK.TRANS64.TRYWAIT P0, [R63+URZ+0x40], R108 ;  /* 0x0000406c3f0065a7 */ /* 0x000ee400080011ff */
[----:B---3--:R-:W-:Y:S01]  /*7a40*/  @P6 SEL R60, RZ, 0x1, !P0 ;  /* 0x00000001ff3c6807 */ /* 0x008fe20004000000 */
[----:B-1----:R-:W-:Y:S06]  /*7a50*/  @!P6 BRA `(.L_x_117) ;  /* 0x000000000050e947 */ /* 0x002fec0003800000 */
        /* <DEDUP_REMOVED lines=8> */
[----:B------:R-:W-:Y:S04]  /*7ae0*/  SHF.L.U32 R4, R91, 0x1f, RZ ;  /* 0x0000001f5b047819 */ /* 0x000fe800000006ff */
[----:B------:R-:W1:Y:S02]  /*7af0*/  SYNCS.PHASECHK.TRANS64.TRYWAIT P0, [R63+URZ+0x40], R4 ;  /* 0x000040043f0075a7 */ /* 0x000e6400080011ff */
[----:B-1----:R-:W-:Y:S05]  /*7b00*/  @!P0 BRA `(.L_x_120) ;  /* 0x0000002400848947 */ /* 0x002fea0003800000 */
.L_x_119:
[----:B------:R-:W-:Y:S05]  /*7b10*/  BSYNC B0 ;  /* 0x0000000000007941 */ /* 0x000fea0003800000 */
.L_x_118:
[----:B------:R-:W-:Y:S02]  /*7b20*/  ISETP.NE.AND P0, PT, R61, RZ, PT ;  /* 0x000000ff3d00720c */ /* 0x000fe40003f05270 */
[----:B------:R-:W-:Y:S11]  /*7b30*/  IADD3 R46, PT, PT, R46, 0x1, RZ ;  /* 0x000000012e2e7810 */ /* 0x000ff60007ffe0ff */
[----:B-1----:R-:W-:Y:S01]  /*7b40*/  @P0 IMAD.IADD R4, R92, 0x1, R3 ;  /* 0x000000015c040824 */ /* 0x002fe200078e0203 */
[----:B------:R-:W-:Y:S05]  /*7b50*/  @P0 WARPSYNC.ALL ;  /* 0x0000000000000948 */ /* 0x000fea0003800000 */
[----:B------:R1:W3:Y:S04]  /*7b60*/  @P0 LDSM.16.M88.4 R48, [R2+UR44+0x400] ;  /* 0x0004002c0230083b */ /* 0x0002e80008000200 */
[----:B------:R1:W4:Y:S04]  /*7b70*/  @P0 LDSM.16.M88.4 R56, [R0+0x400] ;  /* 0x000400000038083b */ /* 0x0003280000000200 */
[----:B------:R1:W1:Y:S04]  /*7b80*/  @P0 LDSM.16.M88.4 R64, [R3+0x400] ;  /* 0x000400000340083b */ /* 0x0002680000000200 */
[----:B------:R1:W1:Y:S02]  /*7b90*/  @P0 LDSM.16.M88.4 R72, [R4+0x400] ;  /* 0x000400000448083b */ /* 0x0002640000000200 */
.L_x_117:
[----:B------:R-:W-:Y:S05]  /*7ba0*/  BSYNC B1 ;  /* 0x0000000000017941 */ /* 0x000fea0003800000 */
.L_x_116:
[----:B-1----:R-:W-:Y:S05]  /*7bb0*/  VIADD R3, R39, 0x80 ;  /* 0x0000008027037836 */ /* 0x002fea0000000000 */
[----:B------:R-:W-:Y:S04]  /*7bc0*/  SHF.R.U32.HI R3, RZ, 0x15, R3 ;  /* 0x00000015ff037819 */ /* 0x000fe80000011603 */
[----:B------:R-:W-:Y:S11]  /*7bd0*/  LOP3.LUT P0, RZ, R3, 0x3, R82, 0x48, !PT ;  /* 0x0000000303ff7812 */ /* 0x000ff60007804852 */
[----:B------:R-:W-:Y:S02]  /*7be0*/  @!UPT UIADD3 URZ, UPT, UPT, URZ, URZ, URZ ;  /* 0x000000fffffff290 */ /* 0x000fe4000fffe0ff */
[----:B------:R-:W-:Y:S05]  /*7bf0*/  @!P0 BRA `(.L_x_121) ;  /* 0x0000000000408947 */ /* 0x000fea0003800000 */
[----:B------:R-:W1:Y:S01]  /*7c00*/  LDCU.64 UR8, c[0x4][0x70] ;  /* 0x01000e00ff0877ac */ /* 0x000e620008000a00 */
[----:B------:R-:W-:Y:S01]  /*7c10*/  MOV R3, 0x0 ;  /* 0x0000000000037802 */ /* 0x000fe20000000f00 */
[----:B------:R-:W-:Y:S02]  /*7c20*/  HFMA2 R12, -RZ, RZ, 0, 5.9604644775390625e-08 ;  /* 0x00000001ff0c7431 */ /* 0x000fe400000001ff */
[----:B------:R-:W-:Y:S02]  /*7c30*/  IMAD.MOV.U32 R8, RZ, RZ, 0x192 ;  /* 0x00000192ff087424 */ /* 0x000fe400078e00ff */
[----:B------:R-:W-:Y:S01]  /*7c40*/  IMAD.MOV.U32 R13, RZ, RZ, RZ ;  /* 0x000000ffff0d7224 */ /* 0x000fe200078e00ff */
[----:B------:R-:W5:Y:S01]  /*7c50*/  LDCU.64 UR6, c[0x4][0x78] ;  /* 0x01000f00ff0677ac */ /* 0x000f620008000a00 */
[----:B------:R-:W2:Y:S01]  /*7c60*/  LDC.64 R2, c[0x4][R3] ;  /* 0x0100000003027b82 */ /* 0x000ea20000000a00 */
[----:B------:R-:W3:Y:S01]  /*7c70*/  LDCU.64 UR4, c[0x4][0x10] ;  /* 0x01000200ff0477ac */ /* 0x000ee20008000a00 */
[----:B-1----:R-:W-:Y:S01]  /*7c80*/  MOV R5, UR9 ;  /* 0x0000000900057c02 */ /* 0x002fe20008000f00 */
[----:B------:R-:W-:Y:S01]  /*7c90*/  IMAD.U32 R4, RZ, RZ, UR8 ;  /* 0x00000008ff047e24 */ /* 0x000fe2000f8e00ff */
[----:B-----5:R-:W-:Y:S01]  /*7ca0*/  MOV R7, UR7 ;  /* 0x0000000700077c02 */ /* 0x020fe20008000f00 */
[----:B------:R-:W-:Y:S01]  /*7cb0*/  IMAD.U32 R6, RZ, RZ, UR6 ;  /* 0x00000006ff067e24 */ /* 0x000fe2000f8e00ff */
[----:B---3--:R-:W-:Y:S01]  /*7cc0*/  MOV R11, UR5 ;  /* 0x00000005000b7c02 */ /* 0x008fe20008000f00 */
[----:B------:R-:W-:Y:S02]  /*7cd0*/  IMAD.U32 R10, RZ, RZ, UR4 ;  /* 0x00000004ff0a7e24 */ /* 0x000fe4000f8e00ff */
[----:B------:R-:W-:Y:S07]  /*7ce0*/  LEPC R20, `(.L_x_121) ;  /* 0x000000001014794e */ /* 0x000fee0000000000 */
[----:B--2-4-:R-:W-:Y:S05]  /*7cf0*/  CALL.ABS.NOINC R2 ;  /* 0x0000000002007343 */ /* 0x014fea0003c00000 */
.L_x_121:
[----:B------:R-:W-:Y:S05]  /*7d00*/  WARPSYNC.ALL ;  /* 0x0000000000007948 */ /* 0x000fea0003800000 */
[----:B------:R-:W-:Y:S01]  /*7d10*/  R2UR UR4, R39 ;  /* 0x00000000270472ca */ /* 0x000fe200000e0000 */
[--C-:B---3--:R-:W-:Y:S01]  /*7d20*/  HADD2.F32 R40, -RZ, R48.reuse.H0_H0 ;  /* 0x20000030ff287230 */ /* 0x108fe20000004100 */
[----:B------:R-:W-:Y:S01]  /*7d30*/  ISETP.NE.AND P6, PT, R95, RZ, PT ;  /* 0x000000ff5f00720c */ /* 0x000fe20003fc5270 */
[----:B------:R-:W-:Y:S01]  /*7d40*/  HADD2.F32 R43, -RZ, R48.H1_H1 ;  /* 0x30000030ff2b7230 */ /* 0x000fe20000004100 */
[----:B------:R-:W-:Y:S01]  /*7d50*/  ISETP.NE.AND P0, PT, R94, RZ, PT ;  /* 0x000000ff5e00720c */ /* 0x000fe20003f05270 */
[----:B------:R-:W-:Y:S01]  /*7d60*/  HADD2.F32 R42, -RZ, R49.H0_H0 ;  /* 0x20000031ff2a7230 */ /* 0x000fe20000004100 */
[----:B------:R-:W-:Y:S01]  /*7d70*/  MOV R63, UR45 ;  /* 0x0000002d003f7c02 */ /* 0x000fe20008000f00 */
[--C-:B------:R-:W-:Y:S01]  /*7d80*/  HADD2.F32 R45, -RZ, R51.reuse.H0_H0 ;  /* 0x20000033ff2d7230 */ /* 0x100fe20000004100 */
[----:B------:R-:W-:Y:S01]  /*7d90*/  BSSY.RECONVERGENT B0, `(.L_x_122) ;  /* 0x0000089000007945 */ /* 0x000fe20003800200 */
[----:B------:R-:W-:Y:S01]  /*7da0*/  HADD2.F32 R44, -RZ, R51.H1_H1 ;  /* 0x30000033ff2c7230 */ /* 0x000fe20000004100 */
[----:B------:R-:W-:Y:S03]  /*7db0*/  LEA R108, R46, UR44, 0x3 ;  /* 0x0000002c2e6c7c11 */ /* 0x000fe6000f8e18ff */
[----:B------:R-:W1:Y:S02]  /*7dc0*/  LDTM.16dp256bit.x8 R4, tmem[UR4+0x80] ;  /* 0x00008004000479ee */ /* 0x000e6400081a0000 */
[----:B------:R-:W-:Y:S04]  /*7dd0*/  @P6 LEA R63, R63, UR44, 0x3 ;  /* 0x0000002c3f3f6c11 */ /* 0x000fe8000f8e18ff */
[----:B------:R-:W-:Y:S02]  /*7de0*/  @P6 IADD3 R102, PT, PT, R63, 0x60, RZ ;  /* 0x000000603f666810 */ /* 0x000fe40007ffe0ff */
[----:B------:R-:W-:Y:S02]  /*7df0*/  @P6 SHF.L.U32 R63, R91, 0x1f, RZ ;  /* 0x0000001f5b3f6819 */ /* 0x000fe400000006ff */
[----:B------:R-:W-:Y:S01]  /*7e00*/  @P6 PRMT R102, R101, 0x654, R102 ;  /* 0x0000065465666816 */ /* 0x000fe20000000066 */
[C---:B-1----:R-:W-:Y:S01]  /*7e10*/  FMUL R0, R38.reuse, R4 ;  /* 0x0000000426007220 */ /* 0x042fe20000400000 */
[C---:B------:R-:W-:Y:S01]  /*7e20*/  FMUL R2, R38.reuse, R5 ;  /* 0x0000000526027220 */ /* 0x040fe20000400000 */
[C---:B------:R-:W-:Y:S01]  /*7e30*/  FMUL R3, R38.reuse, R6 ;  /* 0x0000000626037220 */ /* 0x040fe20000400000 */
        /* <DEDUP_REMOVED lines=8> */
[----:B--2---:R-:W-:Y:S01]  /*7ec0*/  F2FP.F16.F32.PACK_AB R68, R2, R0 ;  /* 0x000000000244723e */ /* 0x004fe200000000ff */
[C---:B------:R-:W-:Y:S01]  /*7ed0*/  FFMA R7, R41.reuse, R40, R7 ;  /* 0x0000002829077223 */ /* 0x040fe20000000007 */
[----:B------:R-:W-:Y:S01]  /*7ee0*/  FFMA R4, R41, R43, R4 ;  /* 0x0000002b29047223 */ /* 0x000fe20000000004 */
[C---:B------:R-:W-:Y:S01]  /*7ef0*/  FMUL R5, R38.reuse, R9 ;  /* 0x0000000926057220 */ /* 0x040fe20000400000 */
[C---:B------:R-:W-:Y:S01]  /*7f00*/  FMUL R6, R38.reuse, R10 ;  /* 0x0000000a26067220 */ /* 0x040fe20000400000 */
[C---:B------:R-:W-:Y:S01]  /*7f10*/  FMUL R11, R38.reuse, R11 ;  /* 0x0000000b260b7220 */ /* 0x040fe20000400000 */
[--C-:B----4-:R-:W-:Y:S01]  /*7f20*/  HADD2.F32 R40, -RZ, R56.reuse.H0_H0 ;  /* 0x20000038ff287230 */ /* 0x110fe20000004100 */
[----:B------:R-:W-:Y:S01]  /*7f30*/  F2FP.F16.F32.PACK_AB R69, R7, R3 ;  /* 0x000000030745723e */ /* 0x000fe200000000ff */
[C---:B------:R-:W-:Y:S01]  /*7f40*/  FFMA R5, R41.reuse, R42, R5 ;  /* 0x0000002a29057223 */ /* 0x040fe20000000005 */
[C---:B------:R-:W-:Y:S01]  /*7f50*/  FFMA R6, R41.reuse, R45, R6 ;  /* 0x0000002d29067223 */ /* 0x040fe20000000006 */
[----:B------:R-:W-:Y:S01]  /*7f60*/  FFMA R11, R41, R44, R11 ;  /* 0x0000002c290b7223 */ /* 0x000fe2000000000b */
[C---:B------:R-:W-:Y:S01]  /*7f70*/  FMUL R8, R38.reuse, R12 ;  /* 0x0000000c26087220 */ /* 0x040fe20000400000 */
[----:B------:R-:W-:Y:S01]  /*7f80*/  HADD2.F32 R42, -RZ, R56.H1_H1 ;  /* 0x30000038ff2a7230 */ /* 0x000fe20000004100 */
[----:B------:R-:W-:Y:S01]  /*7f90*/  F2FP.F16.F32.PACK_AB R70, R5, R4 ;  /* 0x000000040546723e */ /* 0x000fe200000000ff */
[C---:B------:R-:W-:Y:S01]  /*7fa0*/  FMUL R9, R38.reuse, R13 ;  /* 0x0000000d26097220 */ /* 0x040fe20000400000 */
[----:B------:R-:W-:Y:S01]  /*7fb0*/  F2FP.F16.F32.PACK_AB R71, R11, R6 ;  /* 0x000000060b47723e */ /* 0x000fe200000000ff */
[C---:B------:R-:W-:Y:S01]  /*7fc0*/  FFMA R8, R41.reuse, R40, R8 ;  /* 0x0000002829087223 */ /* 0x040fe20000000008 */
[--C-:B------:R-:W-:Y:S02]  /*7fd0*/  HADD2.F32 R43, -RZ, R57.reuse.H0_H0 ;  /* 0x20000039ff2b7230 */ /* 0x100fe40000004100 */
[----:B------:R-:W-:Y:S01]  /*7fe0*/  FFMA R9, R41, R42, R9 ;  /* 0x0000002a29097223 */ /* 0x000fe20000000009 */
[C---:B------:R-:W-:Y:S01]  /*7ff0*/  FMUL R10, R38.reuse, R14 ;  /* 0x0000000e260a7220 */ /* 0x040fe20000400000 */
[----:B------:R-:W-:Y:S01]  /*8000*/  HADD2.F32 R40, -RZ, R57.H1_H1 ;  /* 0x30000039ff287230 */ /* 0x000fe20000004100 */
[----:B------:R1:W-:Y:S01]  /*8010*/  STSM.16.M88.4 [R97+0x4400], R68 ;  /* 0x0044004461007844 */ /* 0x0003e20000000200 */
[C---:B------:R-:W-:Y:S01]  /*8020*/  FMUL R15, R38.reuse, R15 ;  /* 0x0000000f260f7220 */ /* 0x040fe20000400000 */
[----:B------:R-:W-:Y:S01]  /*8030*/  F2FP.F16.F32.PACK_AB R52, R9, R8 ;  /* 0x000000080934723e */ /* 0x000fe200000000ff */
[C---:B------:R-:W-:Y:S01]  /*8040*/  FFMA R10, R41.reuse, R43, R10 ;  /* 0x0000002b290a7223 */ /* 0x040fe2000000000a */
[--C-:B------:R-:W-:Y:S02]  /*8050*/  HADD2.F32 R42, -RZ, R58.reuse.H0_H0 ;  /* 0x2000003aff2a7230 */ /* 0x100fe40000004100 */
        /* <DEDUP_REMOVED lines=26> */
[----:B-1----:R-:W-:Y:S01]  /*8200*/  F2FP.F16.F32.PACK_AB R68, R17, R16 ;  /* 0x000000101144723e */ /* 0x002fe200000000ff */
        /* <DEDUP_REMOVED lines=45> */
[----:B------:R-:W-:Y:S05]  /*84e0*/  F2FP.F16.F32.PACK_AB R107, R35, R30 ;  /* 0x0000001e236b723e */ /* 0x000fea00000000ff */
        /* <DEDUP_REMOVED lines=19> */
.L_x_123:
[----:B------:R-:W-:Y:S05]  /*8620*/  BSYNC.RECONVERGENT B0 ;  /* 0x0000000000007941 */ /* 0x000fea0003800200 */
.L_x_122:
        /* <DEDUP_REMOVED lines=20> */
.L_x_127:
[----:B------:R-:W-:Y:S05]  /*8770*/  BSYNC B0 ;  /* 0x0000000000007941 */ /* 0x000fea0003800000 */
.L_x_126:
[----:B------:R-:W-:Y:S11]  /*8780*/  ISETP.NE.AND P0, PT, R61, RZ, PT ;  /* 0x000000ff3d00720c */ /* 0x000ff60003f05270 */
[----:B------:R-:W-:Y:S02]  /*8790*/  @!UPT UIADD3 URZ, UPT, UPT, URZ, URZ, URZ ;  /* 0x000000fffffff290 */ /* 0x000fe4000fffe0ff */
[----:B------:R-:W-:Y:S01]  /*87a0*/  @P0 IADD3 R2, PT, PT, R92, R5, RZ ;  /* 0x000000055c020210 */ /* 0x000fe20007ffe0ff */
[----:B------:R-:W-:Y:S05]  /*87b0*/  @P0 WARPSYNC.ALL ;  /* 0x0000000000000948 */ /* 0x000fea0003800000 */
[----:B------:R3:W4:Y:S04]  /*87c0*/  @P0 LDSM.16.M88.4 R48, [R46+UR44+0x400] ;  /* 0x0004002c2e30083b */ /* 0x0007280008000200 */
[----:B------:R3:W1:Y:S04]  /*87d0*/  @P0 LDSM.16.M88.4 R56, [R0+0x400] ;  /* 0x000400000038083b */ /* 0x0006680000000200 */
[----:B------:R3:W1:Y:S04]  /*87e0*/  @P0 LDSM.16.M88.4 R64, [R5+0x400] ;  /* 0x000400000540083b */ /* 0x0006680000000200 */
[----:B------:R3:W1:Y:S02]  /*87f0*/  @P0 LDSM.16.M88.4 R72, [R2+0x400] ;  /* 0x000400000248083b */ /* 0x0006640000000200 */
.L_x_125:
[----:B------:R-:W-:Y:S05]  /*8800*/  BSYNC B1 ;  /* 0x0000000000017941 */ /* 0x000fea0003800000 */
.L_x_124:
        /* <DEDUP_REMOVED lines=11> */
[----:B---3--:R-:W3:Y:S01]  /*88c0*/  LDC.64 R2, c[0x4][R3] ;  /* 0x0100000003027b82 */ /* 0x008ee20000000a00 */
[----:B------:R-:W2:Y:S01]  /*88d0*/  LDCU.64 UR4, c[0x4][0x10] ;  /* 0x01000200ff0477ac */ /* 0x000ea20008000a00 */
[----:B-1----:R-:W-:Y:S01]  /*88e0*/  MOV R5, UR9 ;  /* 0x0000000900057c02 */ /* 0x002fe20008000f00 */
[----:B------:R-:W-:Y:S01]  /*88f0*/  IMAD.U32 R4, RZ, RZ, UR8 ;  /* 0x00000008ff047e24 */ /* 0x000fe2000f8e00ff */
[----:B-----5:R-:W-:Y:S01]  /*8900*/  MOV R7, UR7 ;  /* 0x0000000700077c02 */ /* 0x020fe20008000f00 */
[----:B------:R-:W-:Y:S01]  /*8910*/  IMAD.U32 R6, RZ, RZ, UR6 ;  /* 0x00000006ff067e24 */ /* 0x000fe2000f8e00ff */
[----:B--2---:R-:W-:Y:S01]  /*8920*/  MOV R11, UR5 ;  /* 0x00000005000b7c02 */ /* 0x004fe20008000f00 */
[----:B------:R-:W-:Y:S02]  /*8930*/  IMAD.U32 R10, RZ, RZ, UR4 ;  /* 0x00000004ff0a7e24 */ /* 0x000fe4000f8e00ff */
[----:B------:R-:W-:Y:S07]  /*8940*/  LEPC R20, `(.L_x_129) ;  /* 0x000000001014794e */ /* 0x000fee0000000000 */
[----:B---34-:R-:W-:Y:S05]  /*8950*/  CALL.ABS.NOINC R2 ;  /* 0x0000000002007343 */ /* 0x018fea0003c00000 */
.L_x_129:
[----:B------:R-:W-:Y:S01]  /*8960*/  ISETP.NE.AND P0, PT, R94, RZ, PT ;  /* 0x000000ff5e00720c */ /* 0x000fe20003f05270 */
[----:B------:R-:W-:Y:S05]  /*8970*/  WARPSYNC.ALL ;  /* 0x0000000000007948 */ /* 0x000fea0003800000 */
[----:B------:R-:W-:Y:S01]  /*8980*/  R2UR UR4, R39 ;  /* 0x00000000270472ca */ /* 0x000fe200000e0000 */
[--C-:B----4-:R-:W-:Y:S01]  /*8990*/  HADD2.F32 R40, -RZ, R48.reuse.H0_H0 ;  /* 0x20000030ff287230 */ /* 0x110fe20000004100 */
[----:B------:R-:W1:Y:S01]  /*89a0*/  S2UR UR6, SR_CgaCtaId ;  /* 0x00000000000679c3 */ /* 0x000e620000008800 */
[----:B------:R-:W-:Y:S01]  /*89b0*/  HADD2.F32 R42, -RZ, R48.H1_H1 ;  /* 0x30000030ff2a7230 */ /* 0x000fe20000004100 */
[----:B------:R-:W-:Y:S01]  /*89c0*/  R2UR UR5, R98 ;  /* 0x00000000620572ca */ /* 0x000fe200000e0000 */
[--C-:B------:R-:W-:Y:S01]  /*89d0*/  HADD2.F32 R43, -RZ, R49.reuse.H0_H0 ;  /* 0x20000031ff2b7230 */ /* 0x100fe20000004100 */
[----:B------:R-:W-:Y:S01]  /*89e0*/  BSSY.RECONVERGENT B0, `(.L_x_130) ;  /* 0x0000089000007945 */ /* 0x000fe20003800200 */
[----:B------:R-:W-:Y:S02]  /*89f0*/  HADD2.F32 R44, -RZ, R49.H1_H1 ;  /* 0x30000031ff2c7230 */ /* 0x000fe40000004100 */
[--C-:B------:R-:W-:Y:S02]  /*8a00*/  HADD2.F32 R45, -RZ, R50.reuse.H0_H0 ;  /* 0x20000032ff2d7230 */ /* 0x100fe40000004100 */
[----:B---3--:R-:W-:Y:S02]  /*8a10*/  HADD2.F32 R46, -RZ, R50.H1_H1 ;  /* 0x30000032ff2e7230 */ /* 0x008fe40000004100 */
[----:B------:R-:W3:Y:S01]  /*8a20*/  LDTM.16dp256bit.x8 R4, tmem[UR4+0xc0] ;  /* 0x0000c004000479ee */ /* 0x000ee200081a0000 */
[----:B------:R-:W-:Y:S01]  /*8a30*/  NOP ;  /* 0x0000000000007918 */ /* 0x000fe20000000000 */
[--C-:B------:R-:W-:Y:S02]  /*8a40*/  HADD2.F32 R47, -RZ, R51.reuse.H0_H0 ;  /* 0x20000033ff2f7230 */ /* 0x100fe40000004100 */
[----:B------:R-:W-:Y:S01]  /*8a50*/  UIADD3 UR4, UPT, UPT, UR5, 0xd0, URZ ;  /* 0x000000d005047890 */ /* 0x000fe2000fffe0ff */
[----:B------:R-:W-:Y:S02]  /*8a60*/  HADD2.F32 R49, -RZ, R51.H1_H1 ;  /* 0x30000033ff317230 */ /* 0x000fe40000004100 */
[--C-:B------:R-:W-:Y:S02]  /*8a70*/  HADD2.F32 R48, -RZ, R56.reuse.H0_H0 ;  /* 0x20000038ff307230 */ /* 0x100fe40000004100 */
[----:B------:R-:W-:Y:S02]  /*8a80*/  HADD2.F32 R51, -RZ, R56.H1_H1 ;  /* 0x30000038ff337230 */ /* 0x000fe40000004100 */
[--C-:B------:R-:W-:Y:S02]  /*8a90*/  HADD2.F32 R50, -RZ, R57.reuse.H0_H0 ;  /* 0x20000039ff327230 */ /* 0x100fe40000004100 */
[----:B--2---:R-:W-:Y:S02]  /*8aa0*/  HADD2.F32 R52, -RZ, R57.H1_H1 ;  /* 0x30000039ff347230 */ /* 0x004fe40000004100 */
[--C-:B------:R-:W-:Y:S02]  /*8ab0*/  HADD2.F32 R53, -RZ, R58.reuse.H0_H0 ;  /* 0x2000003aff357230 */ /* 0x100fe40000004100 */
[----:B------:R-:W-:Y:S02]  /*8ac0*/  HADD2.F32 R54, -RZ, R58.H1_H1 ;  /* 0x3000003aff367230 */ /* 0x000fe40000004100 */
[--C-:B------:R-:W-:Y:S02]  /*8ad0*/  HADD2.F32 R55, -RZ, R59.reuse.H0_H0 ;  /* 0x2000003bff377230 */ /* 0x100fe40000004100 */
[----:B------:R-:W-:Y:S02]  /*8ae0*/  HADD2.F32 R56, -RZ, R59.H1_H1 ;  /* 0x3000003bff387230 */ /* 0x000fe40000004100 */
[--C-:B------:R-:W-:Y:S01]  /*8af0*/  HADD2.F32 R57, -RZ, R64.reuse.H0_H0 ;  /* 0x20000040ff397230 */ /* 0x100fe20000004100 */
[----:B-1----:R-:W-:Y:S01]  /*8b00*/  UPRMT UR4, UR6, 0x654, UR4 ;  /* 0x0000065406047896 */ /* 0x002fe20008000004 */
[C---:B---3--:R-:W-:Y:S01]  /*8b10*/  FMUL R4, R38.reuse, R4 ;  /* 0x0000000426047220 */ /* 0x048fe20000400000 */
[C---:B------:R-:W-:Y:S01]  /*8b20*/  FMUL R5, R38.reuse, R5 ;  /* 0x0000000526057220 */ /* 0x040fe20000400000 */
[C---:B------:R-:W-:Y:S01]  /*8b30*/  FMUL R6, R38.reuse, R6 ;  /* 0x0000000626067220 */ /* 0x040fe20000400000 */
[C---:B------:R-:W-:Y:S01]  /*8b40*/  FMUL R7, R38.reuse, R7 ;  /* 0x0000000726077220 */ /* 0x040fe20000400000 */
[C---:B------:R-:W-:Y:S01]  /*8b50*/  FFMA R4, R41.reuse, R40, R4 ;  /* 0x0000002829047223 */ /* 0x040fe20000000004 */
[C---:B------:R-:W-:Y:S01]  /*8b60*/  FFMA R5, R41.reuse, R42, R5 ;  /* 0x0000002a29057223 */ /* 0x040fe20000000005 */
[C---:B------:R-:W-:Y:S01]  /*8b70*/  FFMA R6, R41.reuse, R43, R6 ;  /* 0x0000002b29067223 */ /* 0x040fe20000000006 */
[----:B------:R-:W-:Y:S01]  /*8b80*/  FFMA R7, R41, R44, R7 ;  /* 0x0000002c29077223 */ /* 0x000fe20000000007 */
[----:B------:R-:W-:Y:S01]  /*8b90*/  SYNCS.ARRIVE.TRANS64.RED.A1T0 RZ, [UR4], RZ ;  /* 0x000000ffffff79a7 */ /* 0x000fe20008100404 */
[C---:B------:R-:W-:Y:S01]  /*8ba0*/  FMUL R8, R38.reuse, R8 ;  /* 0x0000000826087220 */ /* 0x040fe20000400000 */
[----:B------:R-:W-:Y:S01]  /*8bb0*/  F2FP.F16.F32.PACK_AB R104, R5, R4 ;  /* 0x000000040568723e */ /* 0x000fe200000000ff */
[C---:B------:R-:W-:Y:S01]  /*8bc0*/  FMUL R9, R38.reuse, R9 ;  /* 0x0000000926097220 */ /* 0x040fe20000400000 */
[----:B------:R-:W-:Y:S01]  /*8bd0*/  F2FP.F16.F32.PACK_AB R105, R7, R6 ;  /* 0x000000060769723e */ /* 0x000fe200000000ff */
[C---:B------:R-:W-:Y:S01]  /*8be0*/  FFMA R8, R41.reuse, R45, R8 ;  /* 0x0000002d29087223 */ /* 0x040fe20000000008 */
[C---:B------:R-:W-:Y:S01]  /*8bf0*/  FMUL R0, R38.reuse, R10 ;  /* 0x0000000a26007220 */ /* 0x040fe20000400000 */
[C---:B------:R-:W-:Y:S01]  /*8c00*/  FFMA R9, R41.reuse, R46, R9 ;  /* 0x0000002e29097223 */ /* 0x040fe20000000009 */
[C---:B------:R-:W-:Y:S01]  /*8c10*/  FMUL R2, R38.reuse, R11 ;  /* 0x0000000b26027220 */ /* 0x040fe20000400000 */
[C---:B------:R-:W-:Y:S01]  /*8c20*/  FMUL R3, R38.reuse, R12 ;  /* 0x0000000c26037220 */ /* 0x040fe20000400000 */
[----:B------:R-:W-:Y:S01]  /*8c30*/  FFMA R0, R41, R47, R0 ;  /* 0x0000002f29007223 */ /* 0x000fe20000000000 */
[C---:B------:R-:W-:Y:S01]  /*8c40*/  FMUL R10, R38.reuse, R13 ;  /* 0x0000000d260a7220 */ /* 0x040fe20000400000 */
[----:B------:R-:W-:Y:S01]  /*8c50*/  F2FP.F16.F32.PACK_AB R106, R9, R8 ;  /* 0x00000008096a723e */ /* 0x000fe200000000ff */
[C---:B------:R-:W-:Y:S01]  /*8c60*/  FFMA R2, R41.reuse, R49, R2 ;  /* 0x0000003129027223 */ /* 0x040fe20000000002 */
[C---:B------:R-:W-:Y:S01]  /*8c70*/  FFMA R3, R41.reuse, R48, R3 ;  /* 0x0000003029037223 */ /* 0x040fe20000000003 */
[C---:B------:R-:W-:Y:S01]  /*8c80*/  FFMA R10, R41.reuse, R51, R10 ;  /* 0x00000033290a7223 */ /* 0x040fe2000000000a */
[C---:B------:R-:W-:Y:S01]  /*8c90*/  FMUL R11, R38.reuse, R14 ;  /* 0x0000000e260b7220 */ /* 0x040fe20000400000 */
[----:B------:R-:W-:Y:S01]  /*8ca0*/  FMUL R15, R38, R15 ;  /* 0x0000000f260f7220 */ /* 0x000fe20000400000 */
[----:B------:R-:W-:Y:S01]  /*8cb0*/  F2FP.F16.F32.PACK_AB R107, R2, R0 ;  /* 0x00000000026b723e */ /* 0x000fe200000000ff */
[----:B------:R-:W-:Y:S01]  /*8cc0*/  FMUL R12, R38, R16 ;  /* 0x00000010260c7220 */ /* 0x000fe20000400000 */
[----:B------:R-:W-:Y:S01]  /*8cd0*/  F2FP.F16.F32.PACK_AB R108, R10, R3 ;  /* 0x000000030a6c723e */ /* 0x000fe200000000ff */
[C---:B------:R-:W-:Y:S01]  /*8ce0*/  FFMA R11, R41.reuse, R50, R11 ;  /* 0x00000032290b7223 */ /* 0x040fe2000000000b */
[C---:B------:R-:W-:Y:S01]  /*8cf0*/  FFMA R15, R41.reuse, R52, R15 ;  /* 0x00000034290f7223 */ /* 0x040fe2000000000f */
[----:B------:R1:W-:Y:S01]  /*8d00*/  STSM.16.M88.4 [R97+0x6400], R104 ;  /* 0x0064006861007844 */ /* 0x0003e20000000200 */
[----:B------:R-:W-:Y:S01]  /*8d10*/  FFMA R12, R41, R53, R12 ;  /* 0x00000035290c7223 */ /* 0x000fe2000000000c */
[C---:B------:R-:W-:Y:S01]  /*8d20*/  FMUL R13, R38.reuse, R17 ;  /* 0x00000011260d7220 */ /* 0x040fe20000400000 */
[C---:B------:R-:W-:Y:S01]  /*8d30*/  FMUL R14, R38.reuse, R18 ;  /* 0x00000012260e7220 */ /* 0x040fe20000400000 */
[----:B------:R-:W-:Y:S01]  /*8d40*/  F2FP.F16.F32.PACK_AB R109, R15, R11 ;  /* 0x0000000b0f6d723e */ /* 0x000fe200000000ff */
[C---:B------:R-:W-:Y:S01]  /*8d50*/  FMUL R19, R38.reuse, R19 ;  /* 0x0000001326137220 */ /* 0x040fe20000400000 */
[C---:B------:R-:W-:Y:S01]  /*8d60*/  FFMA R13, R41.reuse, R54, R13 ;  /* 0x00000036290d7223 */ /* 0x040fe2000000000d */
[C---:B------:R-:W-:Y:S01]  /*8d70*/  FFMA R14, R41.reuse, R55, R14 ;  /* 0x00000037290e7223 */ /* 0x040fe2000000000e */
[----:B------:R-:W-:Y:S02]  /*8d80*/  HADD2.F32 R58, -RZ, R64.H1_H1 ;  /* 0x30000040ff3a7230 */ /* 0x000fe40000004100 */
[----:B------:R-:W-:Y:S01]  /*8d90*/  FFMA R19, R41, R56, R19 ;  /* 0x0000003829137223 */ /* 0x000fe20000000013 */
[C---:B------:R-:W-:Y:S01]  /*8da0*/  FMUL R16, R38.reuse, R20 ;  /* 0x0000001426107220 */ /* 0x040fe20000400000 */
[----:B------:R-:W-:Y:S01]  /*8db0*/  F2FP.F16.F32.PACK_AB R110, R13, R12 ;  /* 0x0000000c0d6e723e */ /* 0x000fe200000000ff */
[--C-:B------:R-:W-:Y:S02]  /*8dc0*/  HADD2.F32 R59, -RZ, R65.reuse.H0_H0 ;  /* 0x20000041ff3b7230 */ /* 0x100fe40000004100 */
[C---:B------:R-:W-:Y:S01]  /*8dd0*/  FMUL R17, R38.reuse, R21 ;  /* 0x0000001526117220 */ /* 0x040fe20000400000 */
[----:B------:R-:W-:Y:S01]  /*8de0*/  F2FP.F16.F32.PACK_AB R111, R19, R14 ;  /* 0x0000000e136f723e */ /* 0x000fe200000000ff */
[C---:B------:R-:W-:Y:S01]  /*8df0*/  FFMA R16, R41.reuse, R57, R16 ;  /* 0x0000003929107223 */ /* 0x040fe20000000010 */
[----:B------:R-:W-:Y:S02]  /*8e00*/  HADD2.F32 R60, -RZ, R65.H1_H1 ;  /* 0x30000041ff3c7230 */ /* 0x000fe40000004100 */
[----:B------:R-:W-:Y:S01]  /*8e10*/  FFMA R17, R41, R58, R17 ;  /* 0x0000003a29117223 */ /* 0x000fe20000000011 */
[C---:B------:R-:W-:Y:S01]  /*8e20*/  FMUL R18, R38.reuse, R22 ;  /* 0x0000001626127220 */ /* 0x040fe20000400000 */
[----:B------:R1:W-:Y:S01]  /*8e30*/  STSM.16.M88.4 [R96+0x6400], R108 ;  /* 0x0064006c60007844 */ /* 0x0003e20000000200 */
[--C-:B------:R-:W-:Y:S02]  /*8e40*/  HADD2.F32 R61, -RZ, R66.reuse.H0_H0 ;  /* 0x20000042ff3d7230 */ /* 0x100fe40000004100 */
[C---:B------:R-:W-:Y:S01]  /*8e50*/  FMUL R23, R38.reuse, R23 ;  /* 0x0000001726177220 */ /* 0x040fe20000400000 */
[----:B------:R-:W-:Y:S01]  /*8e60*/  F2FP.F16.F32.PACK_AB R112, R17, R16 ;  /* 0x000000101170723e */ /* 0x000fe200000000ff */
[C---:B------:R-:W-:Y:S01]  /*8e70*/  FFMA R18, R41.reuse, R59, R18 ;  /* 0x0000003b29127223 */ /* 0x040fe20000000012 */
[----:B------:R-:W-:Y:S02]  /*8e80*/  HADD2.F32 R62, -RZ, R66.H1_H1 ;  /* 0x30000042ff3e7230 */ /* 0x000fe40000004100 */
[----:B------:R-:W-:Y:S01]  /*8e90*/  FFMA R23, R41, R60, R23 ;  /* 0x0000003c29177223 */ /* 0x000fe20000000017 */
[C---:B------:R-:W-:Y:S01]  /*8ea0*/  FMUL R20, R38.reuse, R24 ;  /* 0x0000001826147220 */ /* 0x040fe20000400000 */
[--C-:B------:R-:W-:Y:S02]  /*8eb0*/  HADD2.F32 R63, -RZ, R67.reuse.H0_H0 ;  /* 0x20000043ff3f7230 */ /* 0x100fe40000004100 */
[C---:B------:R-:W-:Y:S01]  /*8ec0*/  FMUL R21, R38.reuse, R25 ;  /* 0x0000001926157220 */ /* 0x040fe20000400000 */
[----:B------:R-:W-:Y:S01]  /*8ed0*/  HADD2.F32 R64, -RZ, R67.H1_H1 ;  /* 0x30000043ff407230 */ /* 0x000fe20000004100 */
[----:B------:R-:W-:Y:S01]  /*8ee0*/  F2FP.F16.F32.PACK_AB R113, R23, R18 ;  /* 0x000000121771723e */ /* 0x000fe200000000ff */
[C---:B------:R-:W-:Y:S01]  /*8ef0*/  FFMA R20, R41.reuse, R61, R20 ;  /* 0x0000003d29147223 */ /* 0x040fe20000000014 */
        /* <DEDUP_REMOVED lines=8> */
[C---:B------:R-:W-:Y:S01]  /*8f80*/  FFMA R22, R41.reuse, R63, R22 ;  /* 0x0000003f29167223 */ /* 0x040fe20000000016 */
[----:B------:R-:W-:Y:S02]  /*8f90*/  HADD2.F32 R68, -RZ, R73.H1_H1 ;  /* 0x30000049ff447230 */ /* 0x000fe40000004100 */
[C---:B------:R-:W-:Y:S01]  /*8fa0*/  FMUL R26, R38.reuse, R30 ;  /* 0x0000001e261a7220 */ /* 0x040fe20000400000 */
[C---:B------:R-:W-:Y:S01]  /*8fb0*/  FFMA R27, R41.reuse, R64, R27 ;  /* 0x00000040291b7223 */ /* 0x040fe2000000001b */
        /* <DEDUP_REMOVED lines=34> */
[----:B------:R-:W-:Y:S02]  /*91e0*/  UIADD3 UR9, UPT, UPT, UR49, 0xc0, URZ ;  /* 0x000000c031097890 */ /* 0x000fe4000fffe0ff */
[----:B------:R-:W-:Y:S01]  /*91f0*/  UIADD3 UR8, UPT, UPT, UR44, 0x6400, URZ ;  /* 0x000064002c087890 */ /* 0x000fe2000fffe0ff */
[----:B------:R-:W-:Y:S01]  /*9200*/  UMOV UR10, UR50 ;  /* 0x00000032000a7c82 */ /* 0x000fe20008000000 */
[----:B------:R-:W-:Y:S01]  /*9210*/  UMOV UR11, UR36 ;  /* 0x00000024000b7c82 */ /* 0x000fe20008000000 */
[----:B--2---:R-:W-:Y:S04]  /*9220*/  UIADD3 UR4, UP0, UPT, UR6, 0x680, URZ ;  /* 0x0000068006047890 */ /* 0x004fe8000ff1e0ff */
[----:B------:R-:W-:Y:S09]  /*9230*/  UIADD3.X UR5, UPT, UPT, URZ, UR7, URZ, UP0, !UPT ;  /* 0x00000007ff057290 */ /* 0x000ff200087fe4ff */
[----:B------:R2:W-:Y:S01]  /*9240*/  UTMASTG.3D [UR8], [UR4] ;  /* 0x00000008040073b5 */ /* 0x0005e20008010000 */
[----:B------:R0:W-:Y:S01]  /*9250*/  UTMACMDFLUSH ;  /* 0x00000000000079b7 */ /* 0x0001e20000000000 */
[----:B--2---:R-:W-:Y:S04]  /*9260*/  DEPBAR.LE SB0, 0x1 ;  /* 0x000080400000791a */ /* 0x004fe80000000000 */
.L_x_131:
[----:B------:R-:W-:Y:S05]  /*9270*/  BSYNC.RECONVERGENT B0 ;  /* 0x0000000000007941 */ /* 0x000fea0003800200 */
.L_x_130:
[----:B------:R-:W-:Y:S01]  /*9280*/  BAR.SYNC.DEFER_BLOCKING 0x1, 0x80 ;  /* 0x0042000000007b1d */ /* 0x000fe20000010000 */
[----:B------:R-:W-:Y:S01]  /*9290*/  UISETP.NE.AND UP0, UPT, UR47, -0x4, UPT ;  /* 0xfffffffc2f00788c */ /* 0x000fe2000bf05270 */
[----:B------:R-:W-:Y:S08]  /*92a0*/  IADD3 R0, PT, PT, R36, 0x1, RZ ;  /* 0x0000000124007810 */ /* 0x000ff00007ffe0ff */
[----:B------:R-:W-:Y:S05]  /*92b0*/  BRA.U !UP0, `(.L_x_132) ;  /* 0x0000000108247547 */ /* 0x000fea000b800000 */
[----:B------:R-:W-:Y:S01]  /*92c0*/  ISETP.NE.AND P0, PT, R95, RZ, PT ;  /* 0x000000ff5f00720c */ /* 0x000fe20003f05270 */
[----:B------:R-:W-:Y:S01]  /*92d0*/  IMAD.U32 R2, RZ, RZ, UR46 ;  /* 0x0000002eff027e24 */ /* 0x000fe2000f8e00ff */
[----:B------:R-:W-:Y:S04]  /*92e0*/  UIADD3 UR4, UPT, UPT, UR46, 0x1, URZ ;  /* 0x000000012e047890 */ /* 0x000fe8000fffe0ff */
[----:B------:R-:W-:Y:S04]  /*92f0*/  UISETP.NE.AND UP0, UPT, UR4, 0x4, UPT ;  /* 0x000000040400788c */ /* 0x000fe8000bf05270 */
[----:B------:R-:W-:Y:S03]  /*9300*/  USEL UR46, UR4, URZ, UP0 ;  /* 0x000000ff042e7287 */ /* 0x000fe60008000000 */
[----:B------:R-:W-:Y:S05]  /*9310*/  @P0 LEA R2, R2, UR44, 0x3 ;  /* 0x0000002c02020c11 */ /* 0x000fea000f8e18ff */
[----:B------:R-:W-:Y:S05]  /*9320*/  @P0 VIADD R2, R2, 0x60 ;  /* 0x0000006002020836 */ /* 0x000fea0000000000 */
[----:B------:R-:W-:Y:S04]  /*9330*/  @P0 PRMT R2, R101, 0x654, R2 ;  /* 0x0000065465020816 */ /* 0x000fe80000000002 */
[----:B------:R2:W-:Y:S03]  /*9340*/  @P0 SYNCS.ARRIVE.TRANS64.RED.A1T0 RZ, [R2+URZ], RZ ;  /* 0x000000ff02ff09a7 */ /* 0x0005e600081004ff */
.L_x_132:
[----:B------:R-:W-:Y:S01]  /*9350*/  R2UR UR5, R83 ;  /* 0x00000000530572ca */ /* 0x000fe200000e0000 */
[----:B------:R-:W-:Y:S01]  /*9360*/  UISETP.NE.AND UP0, UPT, UR61, URZ, UPT ;  /* 0x000000ff3d00728c */ /* 0x000fe2000bf05270 */
[----:B------:R-:W-:Y:S01]  /*9370*/  R2UR UR4, R84 ;  /* 0x00000000540472ca */ /* 0x000fe200000e0000 */
[----:B------:R-:W-:Y:S01]  /*9380*/  UIADD3 UR47, UPT, UPT, UR47, 0x4, URZ ;  /* 0x000000042f2f7890 */ /* 0x000fe2000fffe0ff */
[----:B------:R-:W-:Y:S01]  /*9390*/  ISETP.NE.AND P0, PT, R88, 0x2, PT ;  /* 0x000000025800780c */ /* 0x000fe20003f05270 */
[----:B------:R-:W-:Y:S01]  /*93a0*/  UMOV UR36, UR60 ;  /* 0x0000003c00247c82 */ /* 0x000fe20008000000 */
[----:B------:R-:W-:Y:S02]  /*93b0*/  ISETP.NE.AND P1, PT, R0, 0x4, PT ;  /* 0x000000040000780c */ /* 0x000fe40003f25270 */
[----:B--2---:R-:W-:Y:S02]  /*93c0*/  SEL R2, RZ, 0x1, P0 ;  /* 0x00000001ff027807 */ /* 0x004fe40000000000 */
[----:B------:R-:W-:Y:S02]  /*93d0*/  SEL R3, RZ, 0x1, P1 ;  /* 0x00000001ff037807 */ /* 0x000fe40000800000 */
[----:B------:R-:W-:Y:S01]  /*93e0*/  LOP3.LUT R89, R89, R2, RZ, 0x3c, !PT ;  /* 0x0000000259597212 */ /* 0x000fe200078e3cff */
[----:B------:R-:W-:Y:S01]  /*93f0*/  UIADD3 UR20, UPT, UPT, UR37, UR5, URZ ;  /* 0x0000000525147290 */ /* 0x000fe2000fffe0ff */
[----:B------:R-:W-:Y:S01]  /*9400*/  LOP3.LUT R90, R90, R3, RZ, 0x3c, !PT ;  /* 0x000000035a5a7212 */ /* 0x000fe200078e3cff */
[----:B------:R-:W-:Y:S01]  /*9410*/  UIADD3 UR16, UPT, UPT, UR38, UR4, URZ ;  /* 0x0000000426107290 */ /* 0x000fe2000fffe0ff */
[----:B------:R-:W-:Y:S02]  /*9420*/  SEL R88, R88, RZ, P0 ;  /* 0x000000ff58587207 */ /* 0x000fe40000000000 */
[----:B------:R-:W-:Y:S01]  /*9430*/  SEL R36, R0, RZ, P1 ;  /* 0x000000ff00247207 */ /* 0x000fe20000800000 */
[----:B------:R-:W-:Y:S08]  /*9440*/  BRA.U UP0, `(.L_x_133) ;  /* 0xffffffbd009c7547 */ /* 0x000ff0000b83ffff */
[----:B------:R-:W-:-:S13]  /*9450*/  R2UR UR4, R85 ;  /* 0x00000000550472ca */ /* 0x000fda00000e0000 */
[----:B------:R-:W-:-:S09]  /*9460*/  UISETP.NE.AND UP0, UPT, UR4, URZ, UPT ;  /* 0x000000ff0400728c */ /* 0x000fd2000bf05270 */
[----:B------:R-:W-:Y:S05]  /*9470*/  BRA.U !UP0, `(.L_x_134) ;  /* 0x0000000108487547 */ /* 0x000fea000b800000 */
[----:B------:R-:W2:Y:S02]  /*9480*/  LDCU.64 UR4, c[0x0][0x890] ;  /* 0x00011200ff0477ac */ /* 0x000ea40008000a00 */
[----:B--2---:R-:W-:-:S04]  /*9490*/  UISETP.NE.U32.AND UP0, UPT, UR4, URZ, UPT ;  /* 0x000000ff0400728c */ /* 0x004fc8000bf05070 */
[----:B------:R-:W-:-:S09]  /*94a0*/  UISETP.NE.AND.EX UP0, UPT, UR5, URZ, UPT, UP0 ;  /* 0x000000ff0500728c */ /* 0x000fd2000bf05300 */
[----:B------:R-:W-:Y:S05]  /*94b0*/  BRA.U UP0, `(.L_x_135) ;  /* 0x00000001000c7547 */ /* 0x000fea000b800000 */
[----:B------:R-:W-:-:S13]  /*94c0*/  FSETP.NEU.AND P0, PT, R41, RZ, PT ;  /* 0x000000ff2900720b */ /* 0x000fda0003f0d000 */
[----:B------:R-:W-:Y:S05]  /*94d0*/  @!P0 EXIT ;  /* 0x000000000000894d */ /* 0x000fea0003800000 */
[----:B------:R-:W-:Y:S05]  /*94e0*/  BRA `(.L_x_134) ;  /* 0x00000000002c7947 */ /* 0x000fea0003800000 */
.L_x_135:
[----:B------:R-:W-:Y:S01]  /*94f0*/  ISETP.NE.AND P0, PT, R87, RZ, PT ;  /* 0x000000ff5700720c */ /* 0x000fe20003f05270 */
[----:B------:R-:W-:-:S12]  /*9500*/  BSSY.RECONVERGENT B0, `(.L_x_134) ;  /* 0x0000009000007945 */ /* 0x000fd80003800200 */
[----:B------:R-:W-:Y:S05]  /*9510*/  @P0 BRA `(.L_x_136) ;  /* 0x0000000000140947 */ /* 0x000fea0003800000 */
[----:B------:R-:W2:Y:S02]  /*9520*/  LDCU.64 UR4, c[0x0][0x888] ;  /* 0x00011100ff0477ac */ /* 0x000ea40008000a00 */
[----:B--2---:R-:W-:-:S04]  /*9530*/  ISETP.NE.U32.AND P0, PT, RZ, UR4, PT ;  /* 0x00000004ff007c0c */ /* 0x004fc8000bf05070 */
[----:B------:R-:W-:-:S13]  /*9540*/  ISETP.NE.AND.EX P0, PT, RZ, UR5, PT, P0 ;  /* 0x00000005ff007c0c */ /* 0x000fda000bf05300 */
[----:B------:R-:W-:Y:S05]  /*9550*/  @!P0 EXIT ;  /* 0x000000000000894d */ /* 0x000fea0003800000 */
[----:B------:R-:W-:Y:S05]  /*9560*/  BRA `(.L_x_137) ;  /* 0x0000000000087947 */ /* 0x000fea0003800000 */
.L_x_136:
[----:B------:R-:W-:-:S13]  /*9570*/  FSETP.NEU.AND P0, PT, R41, RZ, PT ;  /* 0x000000ff2900720b */ /* 0x000fda0003f0d000 */
[----:B------:R-:W-:Y:S05]  /*9580*/  @!P0 EXIT ;  /* 0x000000000000894d */ /* 0x000fea0003800000 */
.L_x_137:
[----:B------:R-:W-:Y:S05]  /*9590*/  BSYNC.RECONVERGENT B0 ;  /* 0x0000000000007941 */ /* 0x000fea0003800200 */
.L_x_134:
[----:B------:R-:W2:Y:S01]  /*95a0*/  S2UR UR5, SR_CgaCtaId ;  /* 0x00000000000579c3 */ /* 0x000ea20000008800 */
[----:B------:R-:W-:Y:S01]  /*95b0*/  ULEA UR4, UR46, UR44, 0x3 ;  /* 0x0000002c2e047291 */ /* 0x000fe2000f8e18ff */
[----:B------:R-:W-:-:S04]  /*95c0*/  DEPBAR.LE SB0, 0x0 ;  /* 0x000080000000791a */ /* 0x000fc80000000000 */
[----:B------:R-:W-:-:S04]  /*95d0*/  UIADD3 UR4, UPT, UPT, UR4, 0x60, URZ ;  /* 0x0000006004047890 */ /* 0x000fc8000fffe0ff */
[----:B--2---:R-:W-:-:S09]  /*95e0*/  UPRMT UR4, UR5, 0x654, UR4 ;  /* 0x0000065405047896 */ /* 0x004fd20008000004 */
[----:B------:R-:W-:Y:S01]  /*95f0*/  SYNCS.ARRIVE.TRANS64.RED.A1T0 RZ, [UR4], RZ ;  /* 0x000000ffffff79a7 */ /* 0x000fe20008100404 */
[----:B------:R-:W-:Y:S05]  /*9600*/  EXIT ;  /* 0x000000000000794d */ /* 0x000fea0003800000 */
.L_x_24:
[----:B--2---:R2:W3:Y:S02]  /*9610*/  SYNCS.PHASECHK.TRANS64.TRYWAIT P0, [R0+URZ+0x100], R3 ;  /* 0x00010003000075a7 */ /* 0x0044e400080011ff */
[----:B---3--:R-:W-:Y:S05]  /*9620*/  @!P0 NANOSLEEP.SYNCS 0x989680 ;  /* 0x009896800000895d */ /* 0x008fea0003900000 */
[----:B------:R-:W3:Y:S02]  /*9630*/  @!P0 SYNCS.PHASECHK.TRANS64 P0, [R0+URZ+0x100], R3 ;  /* 0x00010003000085a7 */ /* 0x000ee400080010ff */
[----:B---3--:R-:W-:Y:S05]  /*9640*/  @!P0 BRA `(.L_x_24) ;  /* 0xfffffffc00f08947 */ /* 0x008fea000383ffff */
[----:B------:R-:W-:Y:S05]  /*9650*/  BRA `(.L_x_138) ;  /* 0xffffff8000a87947 */ /* 0x000fea000383ffff */
.L_x_27:
[----:B--2---:R-:W-:-:S07]  /*9660*/  MOV R0, UR33 ;  /* 0x0000002100007c02 */ /* 0x004fce0008000f00 */
.L_x_139:
[----:B--2---:R2:W3:Y:S02]  /*9670*/  SYNCS.PHASECHK.TRANS64.TRYWAIT P0, [R0+URZ+0x20], R3 ;  /* 0x00002003000075a7 */ /* 0x0044e400080011ff */
[----:B---3--:R-:W-:Y:S05]  /*9680*/  @!P0 NANOSLEEP.SYNCS 0x989680 ;  /* 0x009896800000895d */ /* 0x008fea0003900000 */
[----:B------:R-:W3:Y:S02]  /*9690*/  @!P0 SYNCS.PHASECHK.TRANS64 P0, [R0+URZ+0x20], R3 ;  /* 0x00002003000085a7 */ /* 0x000ee400080010ff */
[----:B---3--:R-:W-:Y:S05]  /*96a0*/  @!P0 BRA `(.L_x_139) ;  /* 0xfffffffc00f08947 */ /* 0x008fea000383ffff */
[----:B------:R-:W-:Y:S05]  /*96b0*/  BRA `(.L_x_26) ;  /* 0xffffff8000e87947 */ /* 0x000fea000383ffff */
.L_x_34:
[----:B-1----:R-:W-:-:S07]  /*96c0*/  MOV R0, UR17 ;  /* 0x0000001100007c02 */ /* 0x002fce0008000f00 */
.L_x_140:
[----:B-1----:R1:W2:Y:S02]  /*96d0*/  SYNCS.PHASECHK.TRANS64.TRYWAIT P0, [R0+URZ+0x20], R3 ;  /* 0x00002003000075a7 */ /* 0x0022a400080011ff */
[----:B--2---:R-:W-:Y:S05]  /*96e0*/  @!P0 NANOSLEEP.SYNCS 0x989680 ;  /* 0x009896800000895d */ /* 0x004fea0003900000 */
[----:B------:R-:W2:Y:S02]  /*96f0*/  @!P0 SYNCS.PHASECHK.TRANS64 P0, [R0+URZ+0x20], R3 ;  /* 0x00002003000085a7 */ /* 0x000ea400080010ff */
[----:B--2---:R-:W-:Y:S05]  /*9700*/  @!P0 BRA `(.L_x_140) ;  /* 0xfffffffc00f08947 */ /* 0x004fea000383ffff */
[----:B------:R-:W-:Y:S05]  /*9710*/  BRA `(.L_x_33) ;  /* 0xffffff8400a87947 */ /* 0x000fea000383ffff */
.L_x_39:
[----:B-1----:R1:W2:Y:S02]  /*9720*/  SYNCS.PHASECHK.TRANS64.TRYWAIT P0, [R3+URZ+0x90], R0 ;  /* 0x00009000030075a7 */ /* 0x0022a400080011ff */
[----:B--2---:R-:W-:Y:S05]  /*9730*/  @!P0 NANOSLEEP.SYNCS 0x989680 ;  /* 0x009896800000895d */ /* 0x004fea0003900000 */
[----:B------:R-:W2:Y:S02]  /*9740*/  @!P0 SYNCS.PHASECHK.TRANS64 P0, [R3+URZ+0x90], R0 ;  /* 0x00009000030085a7 */ /* 0x000ea400080010ff */
[----:B--2---:R-:W-:Y:S05]  /*9750*/  @!P0 BRA `(.L_x_39) ;  /* 0xfffffffc00f08947 */ /* 0x004fea000383ffff */
[----:B------:R-:W-:Y:S05]  /*9760*/  BRA `(.L_x_141) ;  /* 0xffffff8800487947 */ /* 0x000fea000383ffff */
.L_x_43:
[----:B-1----:R-:W-:-:S07]  /*9770*/  MOV R0, UR4 ;  /* 0x0000000400007c02 */ /* 0x002fce0008000f00 */
.L_x_142:
[----:B-1----:R1:W2:Y:S02]  /*9780*/  SYNCS.PHASECHK.TRANS64.TRYWAIT P0, [R0+URZ], R3 ;  /* 0x00000003000075a7 */ /* 0x0022a400080011ff */
[----:B--2---:R-:W-:Y:S05]  /*9790*/  @!P0 NANOSLEEP.SYNCS 0x989680 ;  /* 0x009896800000895d */ /* 0x004fea0003900000 */
[----:B------:R-:W2:Y:S02]  /*97a0*/  @!P0 SYNCS.PHASECHK.TRANS64 P0, [R0+URZ], R3 ;  /* 0x00000003000085a7 */ /* 0x000ea400080010ff */
[----:B--2---:R-:W-:Y:S05]  /*97b0*/  @!P0 BRA `(.L_x_142) ;  /* 0xfffffffc00f08947 */ /* 0x004fea000383ffff */
[----:B------:R-:W-:Y:S05]  /*97c0*/  BRA `(.L_x_143) ;  /* 0xffffff8c00f47947 */ /* 0x000fea000383ffff */
.L_x_44:
[----:B------:R-:W-:-:S07]  /*97d0*/  MOV R0, UR5 ;  /* 0x0000000500007c02 */ /* 0x000fce0008000f00 */
.L_x_144:
[----:B-1----:R1:W2:Y:S02]  /*97e0*/  SYNCS.PHASECHK.TRANS64.TRYWAIT P0, [R0+URZ], R3 ;  /* 0x00000003000075a7 */ /* 0x0022a400080011ff */
[----:B--2---:R-:W-:Y:S05]  /*97f0*/  @!P0 NANOSLEEP.SYNCS 0x989680 ;  /* 0x009896800000895d */ /* 0x004fea0003900000 */
[----:B------:R-:W2:Y:S02]  /*9800*/  @!P0 SYNCS.PHASECHK.TRANS64 P0, [R0+URZ], R3 ;  /* 0x00000003000085a7 */ /* 0x000ea400080010ff */
[----:B--2---:R-:W-:Y:S05]  /*9810*/  @!P0 BRA `(.L_x_144) ;  /* 0xfffffffc00f08947 */ /* 0x004fea000383ffff */
[----:B------:R-:W-:Y:S05]  /*9820*/  BRA `(.L_x_145) ;  /* 0xffffff9000007947 */ /* 0x000fea000383ffff */
.L_x_45:
[----:B------:R-:W-:-:S07]  /*9830*/  MOV R0, UR5 ;  /* 0x0000000500007c02 */ /* 0x000fce0008000f00 */
.L_x_146:
[----:B-1----:R1:W2:Y:S02]  /*9840*/  SYNCS.PHASECHK.TRANS64.TRYWAIT P0, [R0+URZ], R3 ;  /* 0x00000003000075a7 */ /* 0x0022a400080011ff */
[----:B--2---:R-:W-:Y:S05]  /*9850*/  @!P0 NANOSLEEP.SYNCS 0x989680 ;  /* 0x009896800000895d */ /* 0x004fea0003900000 */
[----:B------:R-:W2:Y:S02]  /*9860*/  @!P0 SYNCS.PHASECHK.TRANS64 P0, [R0+URZ], R3 ;  /* 0x00000003000085a7 */ /* 0x000ea400080010ff */
[----:B--2---:R-:W-:Y:S05]  /*9870*/  @!P0 BRA `(.L_x_146) ;  /* 0xfffffffc00f08947 */ /* 0x004fea000383ffff */
[----:B------:R-:W-:Y:S05]  /*9880*/  BRA `(.L_x_147) ;  /* 0xffffff90000c7947 */ /* 0x000fea000383ffff */
.L_x_48:
[----:B-1----:R1:W2:Y:S02]  /*9890*/  SYNCS.PHASECHK.TRANS64.TRYWAIT P0, [R2+URZ+0xf0], R5 ;  /* 0x0000f005020075a7 */ /* 0x0022a400080011ff */
[----:B--2---:R-:W-:Y:S05]  /*98a0*/  @!P0 NANOSLEEP.SYNCS 0x989680 ;  /* 0x009896800000895d */ /* 0x004fea0003900000 */
[----:B------:R-:W2:Y:S02]  /*98b0*/  @!P0 SYNCS.PHASECHK.TRANS64 P0, [R2+URZ+0xf0], R5 ;  /* 0x0000f005020085a7 */ /* 0x000ea400080010ff */
[----:B--2---:R-:W-:Y:S05]  /*98c0*/  @!P0 BRA `(.L_x_48) ;  /* 0xfffffffc00f08947 */ /* 0x004fea000383ffff */
[----:B------:R-:W-:Y:S05]  /*98d0*/  BRA `(.L_x_148) ;  /* 0xffffff9000707947 */ /* 0x000fea000383ffff */
.L_x_49:
[----:B------:R-:W-:-:S07]  /*98e0*/  MOV R2, UR4 ;  /* 0x0000000400027c02 */ /* 0x000fce0008000f00 */
.L_x_149:
[----:B-1----:R1:W2:Y:S02]  /*98f0*/  SYNCS.PHASECHK.TRANS64.TRYWAIT P0, [R2+URZ+0xa0], R5 ;  /* 0x0000a005020075a7 */ /* 0x0022a400080011ff */
[----:B--2---:R-:W-:Y:S05]  /*9900*/  @!P0 NANOSLEEP.SYNCS 0x989680 ;  /* 0x009896800000895d */ /* 0x004fea0003900000 */
[----:B------:R-:W2:Y:S02]  /*9910*/  @!P0 SYNCS.PHASECHK.TRANS64 P0, [R2+URZ+0xa0], R5 ;  /* 0x0000a005020085a7 */ /* 0x000ea400080010ff */
[----:B--2---:R-:W-:Y:S05]  /*9920*/  @!P0 BRA `(.L_x_149) ;  /* 0xfffffffc00f08947 */ /* 0x004fea000383ffff */
[----:B------:R-:W-:Y:S05]  /*9930*/  BRA `(.L_x_150) ;  /* 0xffffff9000807947 */ /* 0x000fea000383ffff */
.L_x_50:
[----:B-1----:R1:W2:Y:S02]  /*9940*/  SYNCS.PHASECHK.TRANS64.TRYWAIT P1, [R2+URZ+0x90], R5 ;  /* 0x00009005020075a7 */ /* 0x0022a400080211ff */
[----:B--2---:R-:W-:Y:S05]  /*9950*/  @!P1 NANOSLEEP.SYNCS 0x989680 ;  /* 0x009896800000995d */ /* 0x004fea0003900000 */
[----:B------:R-:W2:Y:S02]  /*9960*/  @!P1 SYNCS.PHASECHK.TRANS64 P1, [R2+URZ+0x90], R5 ;  /* 0x00009005020095a7 */ /* 0x000ea400080210ff */
[----:B--2---:R-:W-:Y:S05]  /*9970*/  @!P1 BRA `(.L_x_50) ;  /* 0xfffffffc00f09947 */ /* 0x004fea000383ffff */
[----:B------:R-:W-:Y:S05]  /*9980*/  BRA `(.L_x_151) ;  /* 0xffffff9000b07947 */ /* 0x000fea000383ffff */
.L_x_53:
[----:B------:R-:W-:-:S07]  /*9990*/  MOV R0, UR4 ;  /* 0x0000000400007c02 */ /* 0x000fce0008000f00 */
.L_x_152:
[----:B-1----:R1:W2:Y:S02]  /*99a0*/  SYNCS.PHASECHK.TRANS64.TRYWAIT P0, [R0+URZ+0xa0], R3 ;  /* 0x0000a003000075a7 */ /* 0x0022a400080011ff */
[----:B--2---:R-:W-:Y:S05]  /*99b0*/  @!P0 NANOSLEEP.SYNCS 0x989680 ;  /* 0x009896800000895d */ /* 0x004fea0003900000 */
[----:B------:R-:W2:Y:S02]  /*99c0*/  @!P0 SYNCS.PHASECHK.TRANS64 P0, [R0+URZ+0xa0], R3 ;  /* 0x0000a003000085a7 */ /* 0x000ea400080010ff */
[----:B--2---:R-:W-:Y:S05]  /*99d0*/  @!P0 BRA `(.L_x_152) ;  /* 0xfffffffc00f08947 */ /* 0x004fea000383ffff */
[----:B------:R-:W-:Y:S05]  /*99e0*/  BRA `(.L_x_52) ;  /* 0xffffff9400047947 */ /* 0x000fea000383ffff */
.L_x_60:
[----:B-1----:R1:W2:Y:S02]  /*99f0*/  SYNCS.PHASECHK.TRANS64.TRYWAIT P1, [R0+URZ+0x90], R5 ;  /* 0x00009005000075a7 */ /* 0x0022a400080211ff */
[----:B--2---:R-:W-:Y:S05]  /*9a00*/  @!P1 NANOSLEEP.SYNCS 0x989680 ;  /* 0x009896800000995d */ /* 0x004fea0003900000 */
[----:B------:R-:W2:Y:S02]  /*9a10*/  @!P1 SYNCS.PHASECHK.TRANS64 P1, [R0+URZ+0x90], R5 ;  /* 0x00009005000095a7 */ /* 0x000ea400080210ff */
[----:B--2---:R-:W-:Y:S05]  /*9a20*/  @!P1 BRA `(.L_x_60) ;  /* 0xfffffffc00f09947 */ /* 0x004fea000383ffff */
[----:B------:R-:W-:Y:S05]  /*9a30*/  BRA `(.L_x_153) ;  /* 0xffffff98007c7947 */ /* 0x000fea000383ffff */
.L_x_61:
[----:B------:R-:W-:-:S07]  /*9a40*/  MOV R3, UR31 ;  /* 0x0000001f00037c02 */ /* 0x000fce0008000f00 */
.L_x_154:
[----:B-1----:R1:W2:Y:S02]  /*9a50*/  SYNCS.PHASECHK.TRANS64.TRYWAIT P0, [R3+URZ+0xd0], R0 ;  /* 0x0000d000030075a7 */ /* 0x0022a400080011ff */
[----:B--2---:R-:W-:Y:S05]  /*9a60*/  @!P0 NANOSLEEP.SYNCS 0x989680 ;  /* 0x009896800000895d */ /* 0x004fea0003900000 */
[----:B------:R-:W2:Y:S02]  /*9a70*/  @!P0 SYNCS.PHASECHK.TRANS64 P0, [R3+URZ+0xd0], R0 ;  /* 0x0000d000030085a7 */ /* 0x000ea400080010ff */
[----:B--2---:R-:W-:Y:S05]  /*9a80*/  @!P0 BRA `(.L_x_154) ;  /* 0xfffffffc00f08947 */ /* 0x004fea000383ffff */
[----:B------:R-:W-:Y:S05]  /*9a90*/  BRA `(.L_x_155) ;  /* 0xffffff9800cc7947 */ /* 0x000fea000383ffff */
.L_x_64:
[----:B------:R-:W-:Y:S07]  /*9aa0*/  MOV R0, UR5 ;  /* 0x0000000500007c02 */ /* 0x000fee0008000f00 */
.L_x_156:
[----:B-1----:R1:W2:Y:S02]  /*9ab0*/  SYNCS.PHASECHK.TRANS64.TRYWAIT P0, [R0+URZ], R3 ;  /* 0x00000003000075a7 */ /* 0x0022a400080011ff */
[----:B--2---:R-:W-:Y:S05]  /*9ac0*/  @!P0 NANOSLEEP.SYNCS 0x989680 ;  /* 0x009896800000895d */ /* 0x004fea0003900000 */
[----:B------:R-:W2:Y:S02]  /*9ad0*/  @!P0 SYNCS.PHASECHK.TRANS64 P0, [R0+URZ], R3 ;  /* 0x00000003000085a7 */ /* 0x000ea400080010ff */
[----:B--2---:R-:W-:Y:S05]  /*9ae0*/  @!P0 BRA `(.L_x_156) ;  /* 0xfffffffc00f08947 */ /* 0x004fea000383ffff */
[----:B------:R-:W-:Y:S05]  /*9af0*/  BRA `(.L_x_63) ;  /* 0xffffff9800e87947 */ /* 0x000fea000383ffff */
.L_x_67:
[----:B------:R-:W-:-:S07]  /*9b00*/  MOV R0, UR4 ;  /* 0x0000000400007c02 */ /* 0x000fce0008000f00 */
.L_x_157:
[----:B--2---:R2:W4:Y:S02]  /*9b10*/  SYNCS.PHASECHK.TRANS64.TRYWAIT P0, [R0+URZ], R3 ;  /* 0x00000003000075a7 */ /* 0x00452400080011ff */
[----:B----4-:R-:W-:Y:S05]  /*9b20*/  @!P0 NANOSLEEP.SYNCS 0x989680 ;  /* 0x009896800000895d */ /* 0x010fea0003900000 */
[----:B------:R-:W4:Y:S02]  /*9b30*/  @!P0 SYNCS.PHASECHK.TRANS64 P0, [R0+URZ], R3 ;  /* 0x00000003000085a7 */ /* 0x000f2400080010ff */
[----:B----4-:R-:W-:Y:S05]  /*9b40*/  @!P0 BRA `(.L_x_157) ;  /* 0xfffffffc00f08947 */ /* 0x010fea000383ffff */
[----:B------:R-:W-:Y:S05]  /*9b50*/  BRA `(.L_x_158) ;  /* 0xffffff9c00c47947 */ /* 0x000fea000383ffff */
.L_x_68:
[----:B------:R-:W-:-:S07]  /*9b60*/  MOV R0, UR5 ;  /* 0x0000000500007c02 */ /* 0x000fce0008000f00 */
.L_x_159:
[----:B-1----:R1:W2:Y:S02]  /*9b70*/  SYNCS.PHASECHK.TRANS64.TRYWAIT P0, [R0+URZ], R3 ;  /* 0x00000003000075a7 */ /* 0x0022a400080011ff */
[----:B--2---:R-:W-:Y:S05]  /*9b80*/  @!P0 NANOSLEEP.SYNCS 0x989680 ;  /* 0x009896800000895d */ /* 0x004fea0003900000 */
[----:B------:R-:W2:Y:S02]  /*9b90*/  @!P0 SYNCS.PHASECHK.TRANS64 P0, [R0+URZ], R3 ;  /* 0x00000003000085a7 */ /* 0x000ea400080010ff */
[----:B--2---:R-:W-:Y:S05]  /*9ba0*/  @!P0 BRA `(.L_x_159) ;  /* 0xfffffffc00f08947 */ /* 0x004fea000383ffff */
[----:B------:R-:W-:Y:S05]  /*9bb0*/  BRA `(.L_x_160) ;  /* 0xffffff9c00d07947 */ /* 0x000fea000383ffff */
.L_x_69:
[----:B------:R-:W-:-:S07]  /*9bc0*/  MOV R0, UR5 ;  /* 0x0000000500007c02 */ /* 0x000fce0008000f00 */
.L_x_161:
[----:B-1----:R1:W2:Y:S02]  /*9bd0*/  SYNCS.PHASECHK.TRANS64.TRYWAIT P0, [R0+URZ], R3 ;  /* 0x00000003000075a7 */ /* 0x0022a400080011ff */
[----:B--2---:R-:W-:Y:S05]  /*9be0*/  @!P0 NANOSLEEP.SYNCS 0x989680 ;  /* 0x009896800000895d */ /* 0x004fea0003900000 */
[----:B------:R-:W2:Y:S02]  /*9bf0*/  @!P0 SYNCS.PHASECHK.TRANS64 P0, [R0+URZ], R3 ;  /* 0x00000003000085a7 */ /* 0x000ea400080010ff */
[----:B--2---:R-:W-:Y:S05]  /*9c00*/  @!P0 BRA `(.L_x_161) ;  /* 0xfffffffc00f08947 */ /* 0x004fea000383ffff */
[----:B------:R-:W-:Y:S05]  /*9c10*/  BRA `(.L_x_162) ;  /* 0xffffff9c00dc7947 */ /* 0x000fea000383ffff */
.L_x_70:
[----:B------:R-:W-:-:S07]  /*9c20*/  MOV R0, UR4 ;  /* 0x0000000400007c02 */ /* 0x000fce0008000f00 */
.L_x_163:
[----:B-1----:R1:W2:Y:S02]  /*9c30*/  SYNCS.PHASECHK.TRANS64.TRYWAIT P0, [R0+URZ], R3 ;  /* 0x00000003000075a7 */ /* 0x0022a400080011ff */
[----:B--2---:R-:W-:Y:S05]  /*9c40*/  @!P0 NANOSLEEP.SYNCS 0x989680 ;  /* 0x009896800000895d */ /* 0x004fea0003900000 */
[----:B------:R-:W2:Y:S02]  /*9c50*/  @!P0 SYNCS.PHASECHK.TRANS64 P0, [R0+URZ], R3 ;  /* 0x00000003000085a7 */ /* 0x000ea400080010ff */
[----:B--2---:R-:W-:Y:S05]  /*9c60*/  @!P0 BRA `(.L_x_163) ;  /* 0xfffffffc00f08947 */ /* 0x004fea000383ffff */
[----:B------:R-:W-:Y:S05]  /*9c70*/  BRA `(.L_x_164) ;  /* 0xffffff9c00e87947 */ /* 0x000fea000383ffff */
.L_x_75:
[----:B--2---:R2:W3:Y:S02]  /*9c80*/  SYNCS.PHASECHK.TRANS64.TRYWAIT P0, [R12+URZ+0x90], R9 ;  /* 0x000090090c0075a7 */ /* 0x0044e400080011ff */
[----:B---3--:R-:W-:Y:S05]  /*9c90*/  @!P0 NANOSLEEP.SYNCS 0x989680 ;  /* 0x009896800000895d */ /* 0x008fea0003900000 */
[----:B------:R-:W3:Y:S02]  /*9ca0*/  @!P0 SYNCS.PHASECHK.TRANS64 P0, [R12+URZ+0x90], R9 ;  /* 0x000090090c0085a7 */ /* 0x000ee400080010ff */
[----:B---3--:R-:W-:Y:S05]  /*9cb0*/  @!P0 BRA `(.L_x_75) ;  /* 0xfffffffc00f08947 */ /* 0x008fea000383ffff */
[----:B------:R-:W-:Y:S05]  /*9cc0*/  BRA `(.L_x_165) ;  /* 0xffffffa400187947 */ /* 0x000fea000383ffff */
.L_x_78:
[----:B------:R-:W-:Y:S07]  /*9cd0*/  MOV R0, UR21 ;  /* 0x0000001500007c02 */ /* 0x000fee0008000f00 */
.L_x_166:
[----:B--2---:R2:W3:Y:S02]  /*9ce0*/  SYNCS.PHASECHK.TRANS64.TRYWAIT P2, [R0+URZ+0x88], R11 ;  /* 0x0000880b000075a7 */ /* 0x0044e400080411ff */
[----:B---3--:R-:W-:Y:S05]  /*9cf0*/  @!P2 NANOSLEEP.SYNCS 0x989680 ;  /* 0x009896800000a95d */ /* 0x008fea0003900000 */
[----:B------:R-:W3:Y:S02]  /*9d00*/  @!P2 SYNCS.PHASECHK.TRANS64 P2, [R0+URZ+0x88], R11 ;  /* 0x0000880b0000a5a7 */ /* 0x000ee400080410ff */
[----:B---3--:R-:W-:Y:S05]  /*9d10*/  @!P2 BRA `(.L_x_166) ;  /* 0xfffffffc00f0a947 */ /* 0x008fea000383ffff */
[----:B------:R-:W-:Y:S05]  /*9d20*/  BRA `(.L_x_77) ;  /* 0xffffffa800807947 */ /* 0x000fea000383ffff */
.L_x_81:
[----:B--2---:R-:W-:Y:S07]  /*9d30*/  MOV R0, UR21 ;  /* 0x0000001500007c02 */ /* 0x004fee0008000f00 */
.L_x_167:
[----:B--2---:R2:W3:Y:S02]  /*9d40*/  SYNCS.PHASECHK.TRANS64.TRYWAIT P0, [R0+URZ+0x60], R9 ;  /* 0x00006009000075a7 */ /* 0x0044e400080011ff */
[----:B---3--:R-:W-:Y:S05]  /*9d50*/  @!P0 NANOSLEEP.SYNCS 0x989680 ;  /* 0x009896800000895d */ /* 0x008fea0003900000 */
[----:B------:R-:W3:Y:S02]  /*9d60*/  @!P0 SYNCS.PHASECHK.TRANS64 P0, [R0+URZ+0x60], R9 ;  /* 0x00006009000085a7 */ /* 0x000ee400080010ff */
[----:B---3--:R-:W-:Y:S05]  /*9d70*/  @!P0 BRA `(.L_x_167) ;  /* 0xfffffffc00f08947 */ /* 0x008fea000383ffff */
[----:B------:R-:W-:Y:S05]  /*9d80*/  BRA `(.L_x_168) ;  /* 0xffffffa800dc7947 */ /* 0x000fea000383ffff */
.L_x_82:
[----:B------:R-:W-:Y:S07]  /*9d90*/  MOV R0, UR21 ;  /* 0x0000001500007c02 */ /* 0x000fee0008000f00 */
.L_x_169:
[----:B--2---:R2:W3:Y:S02]  /*9da0*/  SYNCS.PHASECHK.TRANS64.TRYWAIT P0, [R0+URZ+0x68], R9 ;  /* 0x00006809000075a7 */ /* 0x0044e400080011ff */
[----:B---3--:R-:W-:Y:S05]  /*9db0*/  @!P0 NANOSLEEP.SYNCS 0x989680 ;  /* 0x009896800000895d */ /* 0x008fea0003900000 */
[----:B------:R-:W3:Y:S02]  /*9dc0*/  @!P0 SYNCS.PHASECHK.TRANS64 P0, [R0+URZ+0x68], R9 ;  /* 0x00006809000085a7 */ /* 0x000ee400080010ff */
[----:B---3--:R-:W-:Y:S05]  /*9dd0*/  @!P0 BRA `(.L_x_169) ;  /* 0xfffffffc00f08947 */ /* 0x008fea000383ffff */
[----:B------:R-:W-:Y:S05]  /*9de0*/  BRA `(.L_x_170) ;  /* 0xffffffac00147947 */ /* 0x000fea000383ffff */
.L_x_83:
[----:B------:R-:W-:Y:S07]  /*9df0*/  MOV R0, UR21 ;  /* 0x0000001500007c02 */ /* 0x000fee0008000f00 */
.L_x_171:
[----:B--2---:R2:W3:Y:S02]  /*9e00*/  SYNCS.PHASECHK.TRANS64.TRYWAIT P0, [R0+URZ+0x70], R9 ;  /* 0x00007009000075a7 */ /* 0x0044e400080011ff */
[----:B---3--:R-:W-:Y:S05]  /*9e10*/  @!P0 NANOSLEEP.SYNCS 0x989680 ;  /* 0x009896800000895d */ /* 0x008fea0003900000 */
[----:B------:R-:W3:Y:S02]  /*9e20*/  @!P0 SYNCS.PHASECHK.TRANS64 P0, [R0+URZ+0x70], R9 ;  /* 0x00007009000085a7 */ /* 0x000ee400080010ff */
[----:B---3--:R-:W-:Y:S05]  /*9e30*/  @!P0 BRA `(.L_x_171) ;  /* 0xfffffffc00f08947 */ /* 0x008fea000383ffff */
[----:B------:R-:W-:Y:S05]  /*9e40*/  BRA `(.L_x_172) ;  /* 0xffffffac00587947 */ /* 0x000fea000383ffff */
.L_x_84:
[----:B------:R-:W-:Y:S07]  /*9e50*/  MOV R0, UR21 ;  /* 0x0000001500007c02 */ /* 0x000fee0008000f00 */
.L_x_173:
[----:B--2---:R2:W3:Y:S02]  /*9e60*/  SYNCS.PHASECHK.TRANS64.TRYWAIT P0, [R0+URZ+0x78], R9 ;  /* 0x00007809000075a7 */ /* 0x0044e400080011ff */
[----:B---3--:R-:W-:Y:S05]  /*9e70*/  @!P0 NANOSLEEP.SYNCS 0x989680 ;  /* 0x009896800000895d */ /* 0x008fea0003900000 */
[----:B------:R-:W3:Y:S02]  /*9e80*/  @!P0 SYNCS.PHASECHK.TRANS64 P0, [R0+URZ+0x78], R9 ;  /* 0x00007809000085a7 */ /* 0x000ee400080010ff */
[----:B---3--:R-:W-:Y:S05]  /*9e90*/  @!P0 BRA `(.L_x_173) ;  /* 0xfffffffc00f08947 */ /* 0x008fea000383ffff */
[----:B------:R-:W-:Y:S05]  /*9ea0*/  BRA `(.L_x_174) ;  /* 0xffffffac00987947 */ /* 0x000fea000383ffff */
.L_x_86:
[----:B------:R-:W-:-:S07]  /*9eb0*/  MOV R0, UR21 ;  /* 0x0000001500007c02 */ /* 0x000fce0008000f00 */
.L_x_175:
[----:B---3--:R3:W4:Y:S02]  /*9ec0*/  SYNCS.PHASECHK.TRANS64.TRYWAIT P0, [R0+URZ+0x60], R3 ;  /* 0x00006003000075a7 */ /* 0x00872400080011ff */
[----:B----4-:R-:W-:Y:S05]  /*9ed0*/  @!P0 NANOSLEEP.SYNCS 0x989680 ;  /* 0x009896800000895d */ /* 0x010fea0003900000 */
[----:B------:R-:W4:Y:S02]  /*9ee0*/  @!P0 SYNCS.PHASECHK.TRANS64 P0, [R0+URZ+0x60], R3 ;  /* 0x00006003000085a7 */ /* 0x000f2400080010ff */
[----:B----4-:R-:W-:Y:S05]  /*9ef0*/  @!P0 BRA `(.L_x_175) ;  /* 0xfffffffc00f08947 */ /* 0x010fea000383ffff */
[----:B------:R-:W-:Y:S05]  /*9f00*/  BRA `(.L_x_176) ;  /* 0xffffffb000107947 */ /* 0x000fea000383ffff */
.L_x_87:
[----:B---3--:R-:W-:-:S07]  /*9f10*/  MOV R0, UR21 ;  /* 0x0000001500007c02 */ /* 0x008fce0008000f00 */
.L_x_177:
[----:B---3--:R3:W4:Y:S02]  /*9f20*/  SYNCS.PHASECHK.TRANS64.TRYWAIT P0, [R0+URZ+0x68], R3 ;  /* 0x00006803000075a7 */ /* 0x00872400080011ff */
[----:B----4-:R-:W-:Y:S05]  /*9f30*/  @!P0 NANOSLEEP.SYNCS 0x989680 ;  /* 0x009896800000895d */ /* 0x010fea0003900000 */
[----:B------:R-:W4:Y:S02]  /*9f40*/  @!P0 SYNCS.PHASECHK.TRANS64 P0, [R0+URZ+0x68], R3 ;  /* 0x00006803000085a7 */ /* 0x000f2400080010ff */
[----:B----4-:R-:W-:Y:S05]  /*9f50*/  @!P0 BRA `(.L_x_177) ;  /* 0xfffffffc00f08947 */ /* 0x010fea000383ffff */
[----:B------:R-:W-:Y:S05]  /*9f60*/  BRA `(.L_x_178) ;  /* 0xffffffb000007947 */ /* 0x000fea000383ffff */
.L_x_88:
[----:B---3--:R-:W-:-:S07]  /*9f70*/  MOV R0, UR21 ;  /* 0x0000001500007c02 */ /* 0x008fce0008000f00 */
.L_x_179:
[----:B---3--:R3:W4:Y:S02]  /*9f80*/  SYNCS.PHASECHK.TRANS64.TRYWAIT P0, [R0+URZ+0x70], R3 ;  /* 0x00007003000075a7 */ /* 0x00872400080011ff */
[----:B----4-:R-:W-:Y:S05]  /*9f90*/  @!P0 NANOSLEEP.SYNCS 0x989680 ;  /* 0x009896800000895d */ /* 0x010fea0003900000 */
[----:B------:R-:W4:Y:S02]  /*9fa0*/  @!P0 SYNCS.PHASECHK.TRANS64 P0, [R0+URZ+0x70], R3 ;  /* 0x00007003000085a7 */ /* 0x000f2400080010ff */
[----:B----4-:R-:W-:Y:S05]  /*9fb0*/  @!P0 BRA `(.L_x_179) ;  /* 0xfffffffc00f08947 */ /* 0x010fea000383ffff */
[----:B------:R-:W-:Y:S05]  /*9fc0*/  BRA `(.L_x_180) ;  /* 0xffffffac00f07947 */ /* 0x000fea000383ffff */
.L_x_90:
[----:B-1----:R1:W2:Y:S02]  /*9fd0*/  SYNCS.PHASECHK.TRANS64.TRYWAIT P0, [R3+URZ+0x90], R0 ;  /* 0x00009000030075a7 */ /* 0x0022a400080011ff */
[----:B--2---:R-:W-:Y:S05]  /*9fe0*/  @!P0 NANOSLEEP.SYNCS 0x989680 ;  /* 0x009896800000895d */ /* 0x004fea0003900000 */
[----:B------:R-:W2:Y:S02]  /*9ff0*/  @!P0 SYNCS.PHASECHK.TRANS64 P0, [R3+URZ+0x90], R0 ;  /* 0x00009000030085a7 */ /* 0x000ea400080010ff */
[----:B--2---:R-:W-:Y:S05]  /*a000*/  @!P0 BRA `(.L_x_90) ;  /* 0xfffffffc00f08947 */ /* 0x004fea000383ffff */
[----:B------:R-:W-:Y:S05]  /*a010*/  BRA `(.L_x_181) ;  /* 0xffffffb000bc7947 */ /* 0x000fea000383ffff */
.L_x_101:
[----:B-1----:R-:W-:Y:S04]  /*a020*/  MOV R0, UR44 ;  /* 0x0000002c00007c02 */ /* 0x002fe80008000f00 */
[----:B------:R1:W2:Y:S03]  /*a030*/  SYNCS.PHASECHK.TRANS64.TRYWAIT P1, [R0+URZ+0x40], R5 ;  /* 0x00004005000075a7 */ /* 0x0002a600080211ff */
[----:B--2---:R-:W-:Y:S05]  /*a040*/  @!P1 NANOSLEEP.SYNCS 0x989680 ;  /* 0x009896800000995d */ /* 0x004fea0003900000 */
[----:B------:R-:W2:Y:S02]  /*a050*/  @!P1 SYNCS.PHASECHK.TRANS64 P1, [R0+URZ+0x40], R5 ;  /* 0x00004005000095a7 */ /* 0x000ea400080210ff */
[----:B--2---:R-:W-:Y:S05]  /*a060*/  @!P1 BRA `(.L_x_101) ;  /* 0xfffffffc00ec9947 */ /* 0x004fea000383ffff */
[----:B------:R-:W-:Y:S05]  /*a070*/  BRA `(.L_x_100) ;  /* 0xffffffc000507947 */ /* 0x000fea000383ffff */
.L_x_103:
[----:B-1----:R1:W4:Y:S02]  /*a080*/  SYNCS.PHASECHK.TRANS64.TRYWAIT P0, [R98+URZ+0xb0], R3 ;  /* 0x0000b003620075a7 */ /* 0x00232400080011ff */
[----:B----4-:R-:W-:Y:S05]  /*a090*/  @!P0 NANOSLEEP.SYNCS 0x989680 ;  /* 0x009896800000895d */ /* 0x010fea0003900000 */
[----:B------:R-:W4:Y:S02]  /*a0a0*/  @!P0 SYNCS.PHASECHK.TRANS64 P0, [R98+URZ+0xb0], R3 ;  /* 0x0000b003620085a7 */ /* 0x000f2400080010ff */
[----:B----4-:R-:W-:Y:S05]  /*a0b0*/  @!P0 BRA `(.L_x_103) ;  /* 0xfffffffc00f08947 */ /* 0x010fea000383ffff */
[----:B------:R-:W-:Y:S05]  /*a0c0*/  BRA `(.L_x_102) ;  /* 0xffffffc0007c7947 */ /* 0x000fea000383ffff */
.L_x_112:
[----:B--2---:R2:W3:Y:S02]  /*a0d0*/  SYNCS.PHASECHK.TRANS64.TRYWAIT P0, [R3+URZ+0x40], R0 ;  /* 0x00004000030075a7 */ /* 0x0044e400080011ff */
[----:B---3--:R-:W-:Y:S05]  /*a0e0*/  @!P0 NANOSLEEP.SYNCS 0x989680 ;  /* 0x009896800000895d */ /* 0x008fea0003900000 */
[----:B------:R-:W3:Y:S02]  /*a0f0*/  @!P0 SYNCS.PHASECHK.TRANS64 P0, [R3+URZ+0x40], R0 ;  /* 0x00004000030085a7 */ /* 0x000ee400080010ff */
[----:B---3--:R-:W-:Y:S05]  /*a100*/  @!P0 BRA `(.L_x_112) ;  /* 0xfffffffc00f08947 */ /* 0x008fea000383ffff */
[----:B------:R-:W-:Y:S05]  /*a110*/  BRA `(.L_x_111) ;  /* 0xffffffcc00607947 */ /* 0x000fea000383ffff */
.L_x_120:
[----:B-1----:R1:W3:Y:S02]  /*a120*/  SYNCS.PHASECHK.TRANS64.TRYWAIT P0, [R63+URZ+0x40], R4 ;  /* 0x000040043f0075a7 */ /* 0x0022e400080011ff */
[----:B---3--:R-:W-:Y:S05]  /*a130*/  @!P0 NANOSLEEP.SYNCS 0x989680 ;  /* 0x009896800000895d */ /* 0x008fea0003900000 */
[----:B------:R-:W3:Y:S02]  /*a140*/  @!P0 SYNCS.PHASECHK.TRANS64 P0, [R63+URZ+0x40], R4 ;  /* 0x000040043f0085a7 */ /* 0x000ee400080010ff */
[----:B---3--:R-:W-:Y:S05]  /*a150*/  @!P0 BRA `(.L_x_120) ;  /* 0xfffffffc00f08947 */ /* 0x008fea000383ffff */
[----:B------:R-:W-:Y:S05]  /*a160*/  BRA `(.L_x_119) ;  /* 0xffffffd800687947 */ /* 0x000fea000383ffff */
.L_x_128:
[----:B-1----:R1:W3:Y:S02]  /*a170*/  SYNCS.PHASECHK.TRANS64.TRYWAIT P0, [R108+URZ+0x40], R3 ;  /* 0x000040036c0075a7 */ /* 0x0022e400080011ff */
[----:B---3--:R-:W-:Y:S05]  /*a180*/  @!P0 NANOSLEEP.SYNCS 0x989680 ;  /* 0x009896800000895d */ /* 0x008fea0003900000 */
[----:B------:R-:W3:Y:S02]  /*a190*/  @!P0 SYNCS.PHASECHK.TRANS64 P0, [R108+URZ+0x40], R3 ;  /* 0x000040036c0085a7 */ /* 0x000ee400080010ff */
[----:B---3--:R-:W-:Y:S05]  /*a1a0*/  @!P0 BRA `(.L_x_128) ;  /* 0xfffffffc00f08947 */ /* 0x008fea000383ffff */
[----:B------:R-:W-:Y:S05]  /*a1b0*/  BRA `(.L_x_127) ;  /* 0xffffffe4006c7947 */ /* 0x000fea000383ffff */
        .weak           $__internal_0_$__cuda_sm10x_tcgen05_guardrail_trap_col_being_dealloced_not_returned_by_alloc
        .type           $__internal_0_$__cuda_sm10x_tcgen05_guardrail_trap_col_being_dealloced_not_returned_by_alloc,@function
        .size           $__internal_0_$__cuda_sm10x_tcgen05_guardrail_trap_col_being_dealloced_not_returned_by_alloc,($__internal_1_$__cuda_sm10x_tcgen05_guardrail_trap_phase_invalid_during_alloc - $__internal_0_$__cuda_sm10x_tcgen05_guardrail_trap_col_being_dealloced_not_returned_by_alloc)
$__internal_0_$__cuda_sm10x_tcgen05_guardrail_trap_col_being_dealloced_not_returned_by_alloc:
[----:B------:R-:W-:Y:S05]  /*a1c0*/  BPT.TRAP 0x1 ;  /* 0x000000040000795c */ /* 0x000fea0000300000 */
[----:B------:R-:W-:-:S04]  /*a1d0*/  HFMA2 R3, -RZ, RZ, 0, 0 ;  /* 0x00000000ff037431 */ /* 0x000fc800000001ff */
[----:B------:R-:W-:Y:S05]  /*a1e0*/  RET.REL.NODEC R2 `(_ZN7cutlass13device_kernelINS_4gemm6kernel13GemmUniversalIN4cute5tupleIJiiiiEEENS1_10collective13CollectiveMmaINS1_35MainloopSm100TmaUmmaWarpSpecializedILi4ELi2ELi4ENS5_IJNS4_1CILi1EEENSA_ILi2EEESB_EEEEENS5_IJNSA_ILi64EEENSA_ILi256EEESF_EEENS_6half_tENS5_IJlSB_lEEESI_SJ_NS4_8TiledMMAINS4_8MMA_AtomIJNS4_20SM100_MMA_F16BF16_SSISI_SI_fLi64ELi256ELNS4_4UMMA5MajorE0ELSO_0ELNSN_7ScaleInE0ELSP_0EEEEEENS4_6LayoutINS5_IJSB_SB_SB_EEENS5_IJNSA_ILi0EEESU_SU_EEEEENS5_IJNS4_10UnderscoreESX_SX_EEEEENS4_23SM90_TMA_LOAD_MULTICASTENS4_14ComposedLayoutINS4_7SwizzleILi3ELi4ELi3EEENS4_18smem_ptr_flag_bitsILi16EEENSS_INS5_IJNSA_ILi8EEESF_EEENS5_IJSF_SB_EEEEEEEvNS4_8identityENS4_13SM90_TMA_LOADES1A_vS1B_EENS_8epilogue10collective18CollectiveEpilogueINS1E_23Sm100TmaWarpSpecializedILi4ELi2ELi32ELb1ELb0EEEJSH_NS5_IJNSS_ISF_SB_EES1J_EEESI_SJ_SI_SJ_NS1E_6fusion15FusionCallbacksIS1I_NS1L_17LinearCombinationISI_fSI_fLNS_15FloatRoundStyleE2EEESH_S1K_JEEENS4_5SM1004TMEM4LOAD26SM100_TMEM_LOAD_16dp256b8xES1C_S1A_NS4_17SM75_U32x4_LDSM_NENS4_14SM90_TMA_STOREES1A_NS4_17SM90_U32x4_STSM_NENS4_39AutoVectorizingCopyWithAssumedAlignmentILi128EEEEEEvvEEEEvNT_6ParamsE) ;  /* 0xffffff5c02847950 */ /* 0x000fea0003c3ffff */
        .weak           $__internal_1_$__cuda_sm10x_tcgen05_guardrail_trap_phase_invalid_during_alloc
        .type           $__internal_1_$__cuda_sm10x_tcgen05_guardrail_trap_phase_invalid_during_alloc,@function
        .size           $__internal_1_$__cuda_sm10x_tcgen05_guardrail_trap_phase_invalid_during_alloc,($__internal_2_$__cuda_sm10x_tcgen05_guardrail_trap_unallocated_columns_being_dealloced - $__internal_1_$__cuda_sm10x_tcgen05_guardrail_trap_phase_invalid_during_alloc)
$__internal_1_$__cuda_sm10x_tcgen05_guardrail_trap_phase_invalid_during_alloc:
[----:B------:R-:W-:Y:S05]  /*a1f0*/  BPT.TRAP 0x1 ;  /* 0x000000040000795c */ /* 0x000fea0000300000 */
[----:B------:R-:W-:-:S04]  /*a200*/  MOV R5, 0x0 ;  /* 0x0000000000057802 */ /* 0x000fc80000000f00 */
[----:B------:R-:W-:Y:S05]  /*a210*/  RET.REL.NODEC R4 `(_ZN7cutlass13device_kernelINS_4gemm6kernel13GemmUniversalIN4cute5tupleIJiiiiEEENS1_10collective13CollectiveMmaINS1_35MainloopSm100TmaUmmaWarpSpecializedILi4ELi2ELi4ENS5_IJNS4_1CILi1EEENSA_ILi2EEESB_EEEEENS5_IJNSA_ILi64EEENSA_ILi256EEESF_EEENS_6half_tENS5_IJlSB_lEEESI_SJ_NS4_8TiledMMAINS4_8MMA_AtomIJNS4_20SM100_MMA_F16BF16_SSISI_SI_fLi64ELi256ELNS4_4UMMA5MajorE0ELSO_0ELNSN_7ScaleInE0ELSP_0EEEEEENS4_6LayoutINS5_IJSB_SB_SB_EEENS5_IJNSA_ILi0EEESU_SU_EEEEENS5_IJNS4_10UnderscoreESX_SX_EEEEENS4_23SM90_TMA_LOAD_MULTICASTENS4_14ComposedLayoutINS4_7SwizzleILi3ELi4ELi3EEENS4_18smem_ptr_flag_bitsILi16EEENSS_INS5_IJNSA_ILi8EEESF_EEENS5_IJSF_SB_EEEEEEEvNS4_8identityENS4_13SM90_TMA_LOADES1A_vS1B_EENS_8epilogue10collective18CollectiveEpilogueINS1E_23Sm100TmaWarpSpecializedILi4ELi2ELi32ELb1ELb0EEEJSH_NS5_IJNSS_ISF_SB_EES1J_EEESI_SJ_SI_SJ_NS1E_6fusion15FusionCallbacksIS1I_NS1L_17LinearCombinationISI_fSI_fLNS_15FloatRoundStyleE2EEESH_S1K_JEEENS4_5SM1004TMEM4LOAD26SM100_TMEM_LOAD_16dp256b8xES1C_S1A_NS4_17SM75_U32x4_LDSM_NENS4_14SM90_TMA_STOREES1A_NS4_17SM90_U32x4_STSM_NENS4_39AutoVectorizingCopyWithAssumedAlignmentILi128EEEEEEvvEEEEvNT_6ParamsE) ;  /* 0xffffff5c04787950 */ /* 0x000fea0003c3ffff */
        .weak           $__internal_2_$__cuda_sm10x_tcgen05_guardrail_trap_unallocated_columns_being_dealloced
        .type           $__internal_2_$__cuda_sm10x_tcgen05_guardrail_trap_unallocated_columns_being_dealloced,@function
        .size           $__internal_2_$__cuda_sm10x_tcgen05_guardrail_trap_unallocated_columns_being_dealloced,(.L_x_183 - $__internal_2_$__cuda_sm10x_tcgen05_guardrail_trap_unallocated_columns_being_dealloced)
$__internal_2_$__cuda_sm10x_tcgen05_guardrail_trap_unallocated_columns_being_dealloced:
[----:B------:R-:W-:Y:S05]  /*a220*/  BPT.TRAP 0x1 ;  /* 0x000000040000795c */ /* 0x000fea0000300000 */
[----:B------:R-:W-:-:S04]  /*a230*/  HFMA2 R3, -RZ, RZ, 0, 0 ;  /* 0x00000000ff037431 */ /* 0x000fc800000001ff */
[----:B------:R-:W-:Y:S05]  /*a240*/  RET.REL.NODEC R2 `(_ZN7cutlass13device_kernelINS_4gemm6kernel13GemmUniversalIN4cute5tupleIJiiiiEEENS1_10collective13CollectiveMmaINS1_35MainloopSm100TmaUmmaWarpSpecializedILi4ELi2ELi4ENS5_IJNS4_1CILi1EEENSA_ILi2EEESB_EEEEENS5_IJNSA_ILi64EEENSA_ILi256EEESF_EEENS_6half_tENS5_IJlSB_lEEESI_SJ_NS4_8TiledMMAINS4_8MMA_AtomIJNS4_20SM100_MMA_F16BF16_SSISI_SI_fLi64ELi256ELNS4_4UMMA5MajorE0ELSO_0ELNSN_7ScaleInE0ELSP_0EEEEEENS4_6LayoutINS5_IJSB_SB_SB_EEENS5_IJNSA_ILi0EEESU_SU_EEEEENS5_IJNS4_10UnderscoreESX_SX_EEEEENS4_23SM90_TMA_LOAD_MULTICASTENS4_14ComposedLayoutINS4_7SwizzleILi3ELi4ELi3EEENS4_18smem_ptr_flag_bitsILi16EEENSS_INS5_IJNSA_ILi8EEESF_EEENS5_IJSF_SB_EEEEEEEvNS4_8identityENS4_13SM90_TMA_LOADES1A_vS1B_EENS_8epilogue10collective18CollectiveEpilogueINS1E_23Sm100TmaWarpSpecializedILi4ELi2ELi32ELb1ELb0EEEJSH_NS5_IJNSS_ISF_SB_EES1J_EEESI_SJ_SI_SJ_NS1E_6fusion15FusionCallbacksIS1I_NS1L_17LinearCombinationISI_fSI_fLNS_15FloatRoundStyleE2EEESH_S1K_JEEENS4_5SM1004TMEM4LOAD26SM100_TMEM_LOAD_16dp256b8xES1C_S1A_NS4_17SM75_U32x4_LDSM_NENS4_14SM90_TMA_STOREES1A_NS4_17SM90_U32x4_STSM_NENS4_39AutoVectorizingCopyWithAssumedAlignmentILi128EEEEEEvvEEEEvNT_6ParamsE) ;  /* 0xffffff5c026c7950 */ /* 0x000fea0003c3ffff */
.L_x_182:
[----:B------:R-:W-:-:S00]  /*a250*/  BRA `(.L_x_182) ;  /* 0xfffffffc00fc7947 */ /* 0x000fc0000383ffff */
[----:B------:R-:W-:-:S00]  /*a260*/  NOP ;  /* 0x0000000000007918 */ /* 0x000fc00000000000 */
        /* <DEDUP_REMOVED lines=9> */
.L_x_183:


//--------------------- .nv.global.init           --------------------------
	.section	.nv.global.init,"aw",@progbits
.nv.global.init:
	.type		$str$27,@object
	.size		$str$27,($str$28 - $str$27)
$str$27:
        /*0000*/ 	.byte	0x28, 0x61, 0x64, 0x64, 0x72, 0x65, 0x73, 0x73, 0x20, 0x26, 0x20, 0x6d, 0x61, 0x73, 0x6b, 0x29
        /*0010*/ 	.byte	0x20, 0x3d, 0x3d, 0x20, 0x30, 0x00
	.type		$str$28,@object
	.size		$str$28,($str$26 - $str$28)
$str$28:
        /*0016*/ 	.byte	0x2f, 0x74, 0x6d, 0x70, 0x2f, 0x63, 0x75, 0x74, 0x6c, 0x61, 0x73, 0x73, 0x5f, 0x73, 0x77, 0x65
        /*0026*/ 	.byte	0x65, 0x70, 0x5f, 0x73, 0x72, 0x63, 0x2f, 0x69, 0x6e, 0x63, 0x6c, 0x75, 0x64, 0x65, 0x2f, 0x63
        /*0036*/ 	.byte	0x75, 0x74, 0x65, 0x2f, 0x70, 0x6f, 0x69, 0x6e, 0x74, 0x65, 0x72, 0x5f, 0x66, 0x6c, 0x61, 0x67
        /*0046*/ 	.byte	0x67, 0x65, 0x64, 0x2e, 0x68, 0x70, 0x70, 0x00
	.type		$str$26,@object
	.size		$str$26,($str$25 - $str$26)
$str$26:
        /*004e*/ 	.byte	0x2f, 0x74, 0x6d, 0x70, 0x2f, 0x63, 0x75, 0x74, 0x6c, 0x61, 0x73, 0x73, 0x5f, 0x73, 0x77, 0x65
        /*005e*/ 	.byte	0x65, 0x70, 0x5f, 0x73, 0x72, 0x63, 0x2f, 0x69, 0x6e, 0x63, 0x6c, 0x75, 0x64, 0x65, 0x2f, 0x63
        /*006e*/ 	.byte	0x75, 0x74, 0x65, 0x2f, 0x61, 0x74, 0x6f, 0x6d, 0x2f, 0x63, 0x6f, 0x70, 0x79, 0x5f, 0x74, 0x72
        /*007e*/ 	.byte	0x61, 0x69, 0x74, 0x73, 0x5f, 0x73, 0x6d, 0x31, 0x30, 0x30, 0x2e, 0x68, 0x70, 0x70, 0x00
	.type		$str$25,@object
	.size		$str$25,(__unnamed_1 - $str$25)
$str$25:
        /*008d*/ 	.byte	0x28, 0x28, 0x75, 0x69, 0x6e, 0x74, 0x33, 0x32, 0x5f, 0x74, 0x28, 0x74, 0x68, 0x72, 0x65, 0x61
        /*009d*/ 	.byte	0x64, 0x49, 0x64, 0x78, 0x2e, 0x78, 0x29, 0x20, 0x2f, 0x20, 0x33, 0x32, 0x29, 0x20, 0x25, 0x20
        /*00ad*/ 	.byte	0x34, 0x29, 0x20, 0x3d, 0x3d, 0x20, 0x28, 0x28, 0x28, 0x74, 0x6d, 0x65, 0x6d, 0x5f, 0x61, 0x64
        /*00bd*/ 	.byte	0x64, 0x72, 0x20, 0x3e, 0x3e, 0x20, 0x31, 0x36, 0x29, 0x20, 0x2f, 0x20, 0x33, 0x32, 0x29, 0x20
        /*00cd*/ 	.byte	0x25, 0x20, 0x34, 0x29, 0x00
	.type		__unnamed_1,@object
	.size		__unnamed_1,(__unnamed_2 - __unnamed_1)
__unnamed_1:
        /*00d2*/ 	.byte	0x61, 0x75, 0x74, 0x6f, 0x20, 0x63, 0x75, 0x74, 0x65, 0x3a, 0x3a, 0x61, 0x73, 0x5f, 0x70, 0x6f
        /* <DEDUP_REMOVED lines=24> */
        /*0262*/ 	.byte	0x3e, 0x3e, 0x3e, 0x5d, 0x00
	.type		__unnamed_2,@object
	.size		__unnamed_2,(.L_2 - __unnamed_2)
__unnamed_2:
        /* <DEDUP_REMOVED lines=46> */
        /*0547*/ 	.byte	0x75, 0x74, 0x65, 0x3a, 0x3a, 0x43, 0x3c, 0x30, 0x3e, 0x3e, 0x3e, 0x3e, 0x5d, 0x00
.L_2:


//--------------------- .nv.shared._ZN7cutlass13device_kernelINS_4gemm6kernel13GemmUniversalIN4cute5tupleIJiiiiEEENS1_10collective13CollectiveMmaINS1_35MainloopSm100TmaUmmaWarpSpecializedILi4ELi2ELi4ENS5_IJNS4_1CILi1EEENSA_ILi2EEESB_EEEEENS5_IJNSA_ILi64EEENSA_ILi256EEESF_EEENS_6half_tENS5_IJlSB_lEEESI_SJ_NS4_8TiledMMAINS4_8MMA_AtomIJNS4_20SM100_MMA_F16BF16_SSISI_SI_fLi64ELi256ELNS4_4UMMA5MajorE0ELSO_0ELNSN_7ScaleInE0ELSP_0EEEEEENS4_6LayoutINS5_IJSB_SB_SB_EEENS5_IJNSA_ILi0EEESU_SU_EEEEENS5_IJNS4_10UnderscoreESX_SX_EEEEENS4_23SM90_TMA_LOAD_MULTICASTENS4_14ComposedLayoutINS4_7SwizzleILi3ELi4ELi3EEENS4_18smem_ptr_flag_bitsILi16EEENSS_INS5_IJNSA_ILi8EEESF_EEENS5_IJSF_SB_EEEEEEEvNS4_8identityENS4_13SM90_TMA_LOADES1A_vS1B_EENS_8epilogue10collective18CollectiveEpilogueINS1E_23Sm100TmaWarpSpecializedILi4ELi2ELi32ELb1ELb0EEEJSH_NS5_IJNSS_ISF_SB_EES1J_EEESI_SJ_SI_SJ_NS1E_6fusion15FusionCallbacksIS1I_NS1L_17LinearCombinationISI_fSI_fLNS_15FloatRoundStyleE2EEESH_S1K_JEEENS4_5SM1004TMEM4LOAD26SM100_TMEM_LOAD_16dp256b8xES1C_S1A_NS4_17SM75_U32x4_LDSM_NENS4_14SM90_TMA_STOREES1A_NS4_17SM90_U32x4_STSM_NENS4_39AutoVectorizingCopyWithAssumedAlignmentILi128EEEEEEvvEEEEvNT_6ParamsE --------------------------
	.section	.nv.shared._ZN7cutlass13device_kernelINS_4gemm6kernel13GemmUniversalIN4cute5tupleIJiiiiEEENS1_10collective13CollectiveMmaINS1_35MainloopSm100TmaUmmaWarpSpecializedILi4ELi2ELi4ENS5_IJNS4_1CILi1EEENSA_ILi2EEESB_EEEEENS5_IJNSA_ILi64EEENSA_ILi256EEESF_EEENS_6half_tENS5_IJlSB_lEEESI_SJ_NS4_8TiledMMAINS4_8MMA_AtomIJNS4_20SM100_MMA_F16BF16_SSISI_SI_fLi64ELi256ELNS4_4UMMA5MajorE0ELSO_0ELNSN_7ScaleInE0ELSP_0EEEEEENS4_6LayoutINS5_IJSB_SB_SB_EEENS5_IJNSA_ILi0EEESU_SU_EEEEENS5_IJNS4_10UnderscoreESX_SX_EEEEENS4_23SM90_TMA_LOAD_MULTICASTENS4_14ComposedLayoutINS4_7SwizzleILi3ELi4ELi3EEENS4_18smem_ptr_flag_bitsILi16EEENSS_INS5_IJNSA_ILi8EEESF_EEENS5_IJSF_SB_EEEEEEEvNS4_8identityENS4_13SM90_TMA_LOADES1A_vS1B_EENS_8epilogue10collective18CollectiveEpilogueINS1E_23Sm100TmaWarpSpecializedILi4ELi2ELi32ELb1ELb0EEEJSH_NS5_IJNSS_ISF_SB_EES1J_EEESI_SJ_SI_SJ_NS1E_6fusion15FusionCallbacksIS1I_NS1L_17LinearCombinationISI_fSI_fLNS_15FloatRoundStyleE2EEESH_S1K_JEEENS4_5SM1004TMEM4LOAD26SM100_TMEM_LOAD_16dp256b8xES1C_S1A_NS4_17SM75_U32x4_LDSM_NENS4_14SM90_TMA_STOREES1A_NS4_17SM90_U32x4_STSM_NENS4_39AutoVectorizingCopyWithAssumedAlignmentILi128EEEEEEvvEEEEvNT_6ParamsE,"aw",@nobits
	.sectionflags	@""
	.align	16
	.zero		1024


//--------------------- .nv.shared.reserved.0     --------------------------
	.section	.nv.shared.reserved.0,"aw",@nobits
	.weak		__nv_reservedSMEM_offset_0_alias
	.size		__nv_reservedSMEM_offset_0_alias, 0, 64
	.other		__nv_reservedSMEM_offset_0_alias,@"STO_CUDA_RESERVED_SHARED STV_DEFAULT"
__nv_reservedSMEM_offset_0_alias:
	.zero		0
.nv.shared.reserved.0:
	.zero		64
	.weak		__nv_reservedSMEM_tcgen05_partition
	.type		__nv_reservedSMEM_tcgen05_partition,@object
	.size		__nv_reservedSMEM_tcgen05_partition,(.L_0 - __nv_reservedSMEM_tcgen05_partition)
__nv_reservedSMEM_tcgen05_partition:
	.zero		32
.L_0:


//--------------------- .nv.global                --------------------------
	.section	.nv.global,"aw",@nobits
.nv.global:
	.type		_ZN39_INTERNAL_ae5e7781_4_k_cu_8fdb31a6_62284cute1_E,@object
	.size		_ZN39_INTERNAL_ae5e7781_4_k_cu_8fdb31a6_62284cute1_E,(_ZN39_INTERNAL_ae5e7781_4_k_cu_8fdb31a6_62284cuda3std3__45__cpo6cbeginE - _ZN39_INTERNAL_ae5e7781_4_k_cu_8fdb31a6_62284cute1_E)
_ZN39_INTERNAL_ae5e7781_4_k_cu_8fdb31a6_62284cute1_E:
	.zero		1
	.type		_ZN39_INTERNAL_ae5e7781_4_k_cu_8fdb31a6_62284cuda3std3__45__cpo6cbeginE,@object
	.size		_ZN39_INTERNAL_ae5e7781_4_k_cu_8fdb31a6_62284cuda3std3__45__cpo6cbeginE,(_ZN39_INTERNAL_ae5e7781_4_k_cu_8fdb31a6_62284cuda3std3__48in_placeE - _ZN39_INTERNAL_ae5e7781_4_k_cu_8fdb31a6_62284cuda3std3__45__cpo6cbeginE)
_ZN39_INTERNAL_ae5e7781_4_k_cu_8fdb31a6_62284cuda3std3__45__cpo6cbeginE:
	.zero		1
	.type		_ZN39_INTERNAL_ae5e7781_4_k_cu_8fdb31a6_62284cuda3std3__48in_placeE,@object
	.size		_ZN39_INTERNAL_ae5e7781_4_k_cu_8fdb31a6_62284cuda3std3__48in_placeE,(_ZN39_INTERNAL_ae5e7781_4_k_cu_8fdb31a6_62284cuda3std6ranges3__45__cpo9iter_moveE - _ZN39_INTERNAL_ae5e7781_4_k_cu_8fdb31a6_62284cuda3std3__48in_placeE)
_ZN39_INTERNAL_ae5e7781_4_k_cu_8fdb31a6_62284cuda3std3__48in_placeE:
	.zero		1
	.type		_ZN39_INTERNAL_ae5e7781_4_k_cu_8fdb31a6_62284cuda3std6ranges3__45__cpo9iter_moveE,@object
	.size		_ZN39_INTERNAL_ae5e7781_4_k_cu_8fdb31a6_62284cuda3std6ranges3__45__cpo9iter_moveE,(_ZN39_INTERNAL_ae5e7781_4_k_cu_8fdb31a6_62284cuda3std3__45__cpo5beginE - _ZN39_INTERNAL_ae5e7781_4_k_cu_8fdb31a6_62284cuda3std6ranges3__45__cpo9iter_moveE)
_ZN39_INTERNAL_ae5e7781_4_k_cu_8fdb31a6_62284cuda3std6ranges3__45__cpo9iter_moveE:
	.zero		1
	.type		_ZN39_INTERNAL_ae5e7781_4_k_cu_8fdb31a6_62284cuda3std3__45__cpo5beginE,@object
	.size		_ZN39_INTERNAL_ae5e7781_4_k_cu_8fdb31a6_62284cuda3std3__45__cpo5beginE,(_ZN39_INTERNAL_ae5e7781_4_k_cu_8fdb31a6_62284cuda3std3__441_GLOBAL__N__ae5e7781_4_k_cu_8fdb31a6_62286ignoreE - _ZN39_INTERNAL_ae5e7781_4_k_cu_8fdb31a6_62284cuda3std3__45__cpo5beginE)
_ZN39_INTERNAL_ae5e7781_4_k_cu_8fdb31a6_62284cuda3std3__45__cpo5beginE:
	.zero		1
	.type		_ZN39_INTERNAL_ae5e7781_4_k_cu_8fdb31a6_62284cuda3std3__441_GLOBAL__N__ae5e7781_4_k_cu_8fdb31a6_62286ignoreE,@object
	.size		_ZN39_INTERNAL_ae5e7781_4_k_cu_8fdb31a6_62284cuda3std3__441_GLOBAL__N__ae5e7781_4_k_cu_8fdb31a6_62286ignoreE,(_ZN39_INTERNAL_ae5e7781_4_k_cu_8fdb31a6_62284cute7productE - _ZN39_INTERNAL_ae5e7781_4_k_cu_8fdb31a6_62284cuda3std3__441_GLOBAL__N__ae5e7781_4_k_cu_8fdb31a6_62286ignoreE)
_ZN39_INTERNAL_ae5e7781_4_k_cu_8fdb31a6_62284cuda3std3__441_GLOBAL__N__ae5e7781_4_k_cu_8fdb31a6_62286ignoreE:
	.zero		1
	.type		_ZN39_INTERNAL_ae5e7781_4_k_cu_8fdb31a6_62284cute7productE,@object
	.size		_ZN39_INTERNAL_ae5e7781_4_k_cu_8fdb31a6_62284cute7productE,(_ZN39_INTERNAL_ae5e7781_4_k_cu_8fdb31a6_62284cuda3std3__45__cpo3endE - _ZN39_INTERNAL_ae5e7781_4_k_cu_8fdb31a6_62284cute7productE)
_ZN39_INTERNAL_ae5e7781_4_k_cu_8fdb31a6_62284cute7productE:
	.zero		1
	.type		_ZN39_INTERNAL_ae5e7781_4_k_cu_8fdb31a6_62284cuda3std3__45__cpo3endE,@object
	.size		_ZN39_INTERNAL_ae5e7781_4_k_cu_8fdb31a6_62284cuda3std3__45__cpo3endE,(_ZN39_INTERNAL_ae5e7781_4_k_cu_8fdb31a6_62284cuda3std3__419piecewise_constructE - _ZN39_INTERNAL_ae5e7781_4_k_cu_8fdb31a6_62284cuda3std3__45__cpo3endE)
_ZN39_INTERNAL_ae5e7781_4_k_cu_8fdb31a6_62284cuda3std3__45__cpo3endE:
	.zero		1
	.type		_ZN39_INTERNAL_ae5e7781_4_k_cu_8fdb31a6_62284cuda3std3__419piecewise_constructE,@object
	.size		_ZN39_INTERNAL_ae5e7781_4_k_cu_8fdb31a6_62284cuda3std3__419piecewise_constructE,(_ZN39_INTERNAL_ae5e7781_4_k_cu_8fdb31a6_62284cuda3std3__45__cpo4cendE - _ZN39_INTERNAL_ae5e7781_4_k_cu_8fdb31a6_62284cuda3std3__419piecewise_constructE)
_ZN39_INTERNAL_ae5e7781_4_k_cu_8fdb31a6_62284cuda3std3__419piecewise_constructE:
	.zero		1
	.type		_ZN39_INTERNAL_ae5e7781_4_k_cu_8fdb31a6_62284cuda3std3__45__cpo4cendE,@object
	.size		_ZN39_INTERNAL_ae5e7781_4_k_cu_8fdb31a6_62284cuda3std3__45__cpo4cendE,(_ZN39_INTERNAL_ae5e7781_4_k_cu_8fdb31a6_62284cuda3std6ranges3__45__cpo4swapE - _ZN39_INTERNAL_ae5e7781_4_k_cu_8fdb31a6_62284cuda3std3__45__cpo4cendE)
_ZN39_INTERNAL_ae5e7781_4_k_cu_8fdb31a6_62284cuda3std3__45__cpo4cendE:
	.zero		1
	.type		_ZN39_INTERNAL_ae5e7781_4_k_cu_8fdb31a6_62284cuda3std6ranges3__45__cpo4swapE,@object
	.size		_ZN39_INTERNAL_ae5e7781_4_k_cu_8fdb31a6_62284cuda3std6ranges3__45__cpo4swapE,(.L_10 - _ZN39_INTERNAL_ae5e7781_4_k_cu_8fdb31a6_62284cuda3std6ranges3__45__cpo4swapE)
_ZN39_INTERNAL_ae5e7781_4_k_cu_8fdb31a6_62284cuda3std6ranges3__45__cpo4swapE:
	.zero		1
.L_10:


//--------------------- .nv.constant0._ZN7cutlass13device_kernelINS_4gemm6kernel13GemmUniversalIN4cute5tupleIJiiiiEEENS1_10collective13CollectiveMmaINS1_35MainloopSm100TmaUmmaWarpSpecializedILi4ELi2ELi4ENS5_IJNS4_1CILi1EEENSA_ILi2EEESB_EEEEENS5_IJNSA_ILi64EEENSA_ILi256EEESF_EEENS_6half_tENS5_IJlSB_lEEESI_SJ_NS4_8TiledMMAINS4_8MMA_AtomIJNS4_20SM100_MMA_F16BF16_SSISI_SI_fLi64ELi256ELNS4_4UMMA5MajorE0ELSO_0ELNSN_7ScaleInE0ELSP_0EEEEEENS4_6LayoutINS5_IJSB_SB_SB_EEENS5_IJNSA_ILi0EEESU_SU_EEEEENS5_IJNS4_10UnderscoreESX_SX_EEEEENS4_23SM90_TMA_LOAD_MULTICASTENS4_14ComposedLayoutINS4_7SwizzleILi3ELi4ELi3EEENS4_18smem_ptr_flag_bitsILi16EEENSS_INS5_IJNSA_ILi8EEESF_EEENS5_IJSF_SB_EEEEEEEvNS4_8identityENS4_13SM90_TMA_LOADES1A_vS1B_EENS_8epilogue10collective18CollectiveEpilogueINS1E_23Sm100TmaWarpSpecializedILi4ELi2ELi32ELb1ELb0EEEJSH_NS5_IJNSS_ISF_SB_EES1J_EEESI_SJ_SI_SJ_NS1E_6fusion15FusionCallbacksIS1I_NS1L_17LinearCombinationISI_fSI_fLNS_15FloatRoundStyleE2EEESH_S1K_JEEENS4_5SM1004TMEM4LOAD26SM100_TMEM_LOAD_16dp256b8xES1C_S1A_NS4_17SM75_U32x4_LDSM_NENS4_14SM90_TMA_STOREES1A_NS4_17SM90_U32x4_STSM_NENS4_39AutoVectorizingCopyWithAssumedAlignmentILi128EEEEEEvvEEEEvNT_6ParamsE --------------------------
	.section	.nv.constant0._ZN7cutlass13device_kernelINS_4gemm6kernel13GemmUniversalIN4cute5tupleIJiiiiEEENS1_10collective13CollectiveMmaINS1_35MainloopSm100TmaUmmaWarpSpecializedILi4ELi2ELi4ENS5_IJNS4_1CILi1EEENSA_ILi2EEESB_EEEEENS5_IJNSA_ILi64EEENSA_ILi256EEESF_EEENS_6half_tENS5_IJlSB_lEEESI_SJ_NS4_8TiledMMAINS4_8MMA_AtomIJNS4_20SM100_MMA_F16BF16_SSISI_SI_fLi64ELi256ELNS4_4UMMA5MajorE0ELSO_0ELNSN_7ScaleInE0ELSP_0EEEEEENS4_6LayoutINS5_IJSB_SB_SB_EEENS5_IJNSA_ILi0EEESU_SU_EEEEENS5_IJNS4_10UnderscoreESX_SX_EEEEENS4_23SM90_TMA_LOAD_MULTICASTENS4_14ComposedLayoutINS4_7SwizzleILi3ELi4ELi3EEENS4_18smem_ptr_flag_bitsILi16EEENSS_INS5_IJNSA_ILi8EEESF_EEENS5_IJSF_SB_EEEEEEEvNS4_8identityENS4_13SM90_TMA_LOADES1A_vS1B_EENS_8epilogue10collective18CollectiveEpilogueINS1E_23Sm100TmaWarpSpecializedILi4ELi2ELi32ELb1ELb0EEEJSH_NS5_IJNSS_ISF_SB_EES1J_EEESI_SJ_SI_SJ_NS1E_6fusion15FusionCallbacksIS1I_NS1L_17LinearCombinationISI_fSI_fLNS_15FloatRoundStyleE2EEESH_S1K_JEEENS4_5SM1004TMEM4LOAD26SM100_TMEM_LOAD_16dp256b8xES1C_S1A_NS4_17SM75_U32x4_LDSM_NENS4_14SM90_TMA_STOREES1A_NS4_17SM90_U32x4_STSM_NENS4_39AutoVectorizingCopyWithAssumedAlignmentILi128EEEEEEvvEEEEvNT_6ParamsE,"a",@progbits
	.sectionflags	@""
	.align	4
.nv.constant0._ZN7cutlass13device_kernelINS_4gemm6kernel13GemmUniversalIN4cute5tupleIJiiiiEEENS1_10collective13CollectiveMmaINS1_35MainloopSm100TmaUmmaWarpSpecializedILi4ELi2ELi4ENS5_IJNS4_1CILi1EEENSA_ILi2EEESB_EEEEENS5_IJNSA_ILi64EEENSA_ILi256EEESF_EEENS_6half_tENS5_IJlSB_lEEESI_SJ_NS4_8TiledMMAINS4_8MMA_AtomIJNS4_20SM100_MMA_F16BF16_SSISI_SI_fLi64ELi256ELNS4_4UMMA5MajorE0ELSO_0ELNSN_7ScaleInE0ELSP_0EEEEEENS4_6LayoutINS5_IJSB_SB_SB_EEENS5_IJNSA_ILi0EEESU_SU_EEEEENS5_IJNS4_10UnderscoreESX_SX_EEEEENS4_23SM90_TMA_LOAD_MULTICASTENS4_14ComposedLayoutINS4_7SwizzleILi3ELi4ELi3EEENS4_18smem_ptr_flag_bitsILi16EEENSS_INS5_IJNSA_ILi8EEESF_EEENS5_IJSF_SB_EEEEEEEvNS4_8identityENS4_13SM90_TMA_LOADES1A_vS1B_EENS_8epilogue10collective18CollectiveEpilogueINS1E_23Sm100TmaWarpSpecializedILi4ELi2ELi32ELb1ELb0EEEJSH_NS5_IJNSS_ISF_SB_EES1J_EEESI_SJ_SI_SJ_NS1E_6fusion15FusionCallbacksIS1I_NS1L_17LinearCombinationISI_fSI_fLNS_15FloatRoundStyleE2EEESH_S1K_JEEENS4_5SM1004TMEM4LOAD26SM100_TMEM_LOAD_16dp256b8xES1C_S1A_NS4_17SM75_U32x4_LDSM_NENS4_14SM90_TMA_STOREES1A_NS4_17SM90_U32x4_STSM_NENS4_39AutoVectorizingCopyWithAssumedAlignmentILi128EEEEEEvvEEEEvNT_6ParamsE:
	.zero		2944


//--------------------- SYMBOLS --------------------------

	.type		.nv.reservedSmem.offset0,@object
	.size		.nv.reservedSmem.offset0,0x4
	.type		.nv.reservedSmem.cap,@object
	.size		.nv.reservedSmem.cap,0x4
	.type		__assertfail,@function
